// auto-generated by cutlass_sweep.gemm — config: {"arch": "sm_90", "cluster_m": 1, "cluster_n": 1, "dtype": "e4m3", "dtype_b": "e4m3", "layout": "nt", "stages": 5, "tile_k": 64, "tile_m": 256, "tile_n": 256}
#include "cutlass/cutlass.h"
#include "cutlass/gemm/collective/collective_builder.hpp"
#include "cutlass/gemm/device/gemm_universal_adapter.h"
#include "cutlass/gemm/kernel/gemm_universal.hpp"
#include "cutlass/epilogue/collective/collective_builder.hpp"

using ElemA = cutlass::float_e4m3_t;
using ElemB = cutlass::float_e4m3_t;
using ElemCD = cutlass::float_e4m3_t;
using Acc  = float;
using TileShape    = cute::Shape<cute::_256, cute::_256, cute::_64>;
using ClusterShape = cute::Shape<cute::_1, cute::_1, cute::_1>;

using CollectiveEpilogue = typename cutlass::epilogue::collective::CollectiveBuilder<
    cutlass::arch::Sm90, cutlass::arch::OpClassTensorOp,
    TileShape, ClusterShape,
    cutlass::epilogue::collective::EpilogueTileAuto,
    Acc, Acc,
    ElemCD, cutlass::layout::RowMajor, 128 / cutlass::sizeof_bits<ElemCD>::value,
    ElemCD, cutlass::layout::RowMajor, 128 / cutlass::sizeof_bits<ElemCD>::value,
    cutlass::epilogue::collective::EpilogueScheduleAuto
  >::CollectiveOp;

using CollectiveMainloop = typename cutlass::gemm::collective::CollectiveBuilder<
    cutlass::arch::Sm90, cutlass::arch::OpClassTensorOp,
    ElemA, cutlass::layout::RowMajor, 128 / cutlass::sizeof_bits<ElemA>::value,
    ElemB, cutlass::layout::ColumnMajor, 128 / cutlass::sizeof_bits<ElemB>::value,
    Acc,
    TileShape, ClusterShape,
    cutlass::gemm::collective::StageCount<5>,
    cutlass::gemm::collective::KernelScheduleAuto
  >::CollectiveOp;

using GemmKernel = cutlass::gemm::kernel::GemmUniversal<
    cute::Shape<int,int,int,int>,
    CollectiveMainloop,
    CollectiveEpilogue
>;
using Gemm = cutlass::gemm::device::GemmUniversalAdapter<GemmKernel>;

// Force the device kernel symbol into the cubin without needing a host main.
auto* _anchor = &cutlass::device_kernel<GemmKernel>;


// ===== COMPILED SASS (sm_90a) =====

	.target	sm_90a

	.elftype	@"ET_EXEC"


//--------------------- .note.nv.tkinfo           --------------------------
	.section	.note.nv.tkinfo,"",@"SHT_NOTE"
	.sectionflags	@"SHF_NOTE_NV_TKINFO"
	.tkinfo
        /*0018*/ 	.word	0x00000002
        /*0030*/ 	.string	""
        /*0030*/ 	.string	"ptxas"
        /*0030*/ 	.string	"Cuda compilation tools, release 13.0, V13.0.88"
        /*0030*/ 	.string	"Build cuda_13.0.r13.0/compiler.36424714_0"
        /*0030*/ 	.string	"-arch sm_90a -m 64 "



//--------------------- .note.nv.cuinfo           --------------------------
	.section	.note.nv.cuinfo,"",@"SHT_NOTE"
	.sectionflags	@"SHF_NOTE_NV_CUINFO"
        /*0018*/ 	.short	0x0002
        /*001a*/ 	.short	0x005a
        /*001c*/ 	.short	0x0082
	.zero		2


//--------------------- .nv.info                  --------------------------
	.section	.nv.info,"",@"SHT_CUDA_INFO"
	.align	4


	//----- nvinfo : EIATTR_REGCOUNT
	.align		4
        /*0000*/ 	.byte	0x04, 0x2f
        /*0002*/ 	.short	(.L_12 - .L_11)
	.align		4
.L_11:
        /*0004*/ 	.word	index@(_ZN7cutlass13device_kernelINS_4gemm6kernel13GemmUniversalIN4cute5tupleIJiiiiEEENS1_10collective13CollectiveMmaINS1_37MainloopSm90TmaGmmaWarpSpecializedFP8ILi5ENS5_IJNS4_1CILi1EEESB_SB_EEENS1_35KernelTmaWarpSpecializedCooperativeEEENS5_IJNSA_ILi256EEESF_NSA_ILi64EEEEEENS_12float_e4m3_tENS5_IJlSB_lEEESI_SJ_NS4_8TiledMMAINS4_8MMA_AtomIJNS4_4SM904GMMA31MMA_64x256x32_F32E4M3E4M3_SS_TNILNSN_7ScaleInE1ELSP_1EEEEEENS4_6LayoutINS5_IJNSA_ILi2EEESB_SB_EEENS5_IJSB_NSA_ILi0EEESV_EEEEENS5_IJNS4_10UnderscoreESY_SY_EEEEENS4_13SM90_TMA_LOADENS4_14ComposedLayoutINS4_7SwizzleILi2ELi4ELi3EEENS4_18smem_ptr_flag_bitsILi8EEENSS_INS5_IJNSA_ILi8EEESG_EEENS5_IJSG_SB_EEEEEEEvNS4_8identityES11_S1B_vS1C_EENS_8epilogue10collective6detail29Sm90TmaWarpSpecializedAdapterINS1F_15DefaultEpilogueISI_SJ_SJ_NS1E_6thread17LinearCombinationISI_Li1EffLNS1J_9ScaleType4KindE0ELNS_15FloatRoundStyleE2ESI_EENS1_15EpilogueDefaultEEEEEvvEEEEvNT_6ParamsE)
        /*0008*/ 	.word	0x000000a8


	//----- nvinfo : EIATTR_FRAME_SIZE
	.align		4
.L_12:
        /*000c*/ 	.byte	0x04, 0x11
        /*000e*/ 	.short	(.L_14 - .L_13)
	.align		4
.L_13:
        /*0010*/ 	.word	index@(_ZN7cutlass13device_kernelINS_4gemm6kernel13GemmUniversalIN4cute5tupleIJiiiiEEENS1_10collective13CollectiveMmaINS1_37MainloopSm90TmaGmmaWarpSpecializedFP8ILi5ENS5_IJNS4_1CILi1EEESB_SB_EEENS1_35KernelTmaWarpSpecializedCooperativeEEENS5_IJNSA_ILi256EEESF_NSA_ILi64EEEEEENS_12float_e4m3_tENS5_IJlSB_lEEESI_SJ_NS4_8TiledMMAINS4_8MMA_AtomIJNS4_4SM904GMMA31MMA_64x256x32_F32E4M3E4M3_SS_TNILNSN_7ScaleInE1ELSP_1EEEEEENS4_6LayoutINS5_IJNSA_ILi2EEESB_SB_EEENS5_IJSB_NSA_ILi0EEESV_EEEEENS5_IJNS4_10UnderscoreESY_SY_EEEEENS4_13SM90_TMA_LOADENS4_14ComposedLayoutINS4_7SwizzleILi2ELi4ELi3EEENS4_18smem_ptr_flag_bitsILi8EEENSS_INS5_IJNSA_ILi8EEESG_EEENS5_IJSG_SB_EEEEEEEvNS4_8identityES11_S1B_vS1C_EENS_8epilogue10collective6detail29Sm90TmaWarpSpecializedAdapterINS1F_15DefaultEpilogueISI_SJ_SJ_NS1E_6thread17LinearCombinationISI_Li1EffLNS1J_9ScaleType4KindE0ELNS_15FloatRoundStyleE2ESI_EENS1_15EpilogueDefaultEEEEEvvEEEEvNT_6ParamsE)
        /*0014*/ 	.word	0x00000870


	//----- nvinfo : EIATTR_MIN_STACK_SIZE
	.align		4
.L_14:
        /*0018*/ 	.byte	0x04, 0x12
        /*001a*/ 	.short	(.L_16 - .L_15)
	.align		4
.L_15:
        /*001c*/ 	.word	index@(_ZN7cutlass13device_kernelINS_4gemm6kernel13GemmUniversalIN4cute5tupleIJiiiiEEENS1_10collective13CollectiveMmaINS1_37MainloopSm90TmaGmmaWarpSpecializedFP8ILi5ENS5_IJNS4_1CILi1EEESB_SB_EEENS1_35KernelTmaWarpSpecializedCooperativeEEENS5_IJNSA_ILi256EEESF_NSA_ILi64EEEEEENS_12float_e4m3_tENS5_IJlSB_lEEESI_SJ_NS4_8TiledMMAINS4_8MMA_AtomIJNS4_4SM904GMMA31MMA_64x256x32_F32E4M3E4M3_SS_TNILNSN_7ScaleInE1ELSP_1EEEEEENS4_6LayoutINS5_IJNSA_ILi2EEESB_SB_EEENS5_IJSB_NSA_ILi0EEESV_EEEEENS5_IJNS4_10UnderscoreESY_SY_EEEEENS4_13SM90_TMA_LOADENS4_14ComposedLayoutINS4_7SwizzleILi2ELi4ELi3EEENS4_18smem_ptr_flag_bitsILi8EEENSS_INS5_IJNSA_ILi8EEESG_EEENS5_IJSG_SB_EEEEEEEvNS4_8identityES11_S1B_vS1C_EENS_8epilogue10collective6detail29Sm90TmaWarpSpecializedAdapterINS1F_15DefaultEpilogueISI_SJ_SJ_NS1E_6thread17LinearCombinationISI_Li1EffLNS1J_9ScaleType4KindE0ELNS_15FloatRoundStyleE2ESI_EENS1_15EpilogueDefaultEEEEEvvEEEEvNT_6ParamsE)
        /*0020*/ 	.word	0x00000870
.L_16:


//--------------------- .nv.compat                --------------------------
	.section	.nv.compat,"",@"SHT_CUDA_COMPAT_INFO"
	.align	4
        /*0000*/ 	.byte	0x02, 0x09, 0x01, 0x00, 0x02, 0x02, 0x04, 0x00, 0x02, 0x05, 0x05, 0x00, 0x03, 0x07, 0x01, 0x01
        /*0010*/ 	.byte	0x02, 0x03, 0x01, 0x00, 0x02, 0x06, 0x01, 0x00, 0x04, 0x0b, 0x08, 0x00, 0x00, 0x00, 0x00, 0x00
        /*0020*/ 	.byte	0x00, 0x00, 0x00, 0x00


//--------------------- .nv.info._ZN7cutlass13device_kernelINS_4gemm6kernel13GemmUniversalIN4cute5tupleIJiiiiEEENS1_10collective13CollectiveMmaINS1_37MainloopSm90TmaGmmaWarpSpecializedFP8ILi5ENS5_IJNS4_1CILi1EEESB_SB_EEENS1_35KernelTmaWarpSpecializedCooperativeEEENS5_IJNSA_ILi256EEESF_NSA_ILi64EEEEEENS_12float_e4m3_tENS5_IJlSB_lEEESI_SJ_NS4_8TiledMMAINS4_8MMA_AtomIJNS4_4SM904GMMA31MMA_64x256x32_F32E4M3E4M3_SS_TNILNSN_7ScaleInE1ELSP_1EEEEEENS4_6LayoutINS5_IJNSA_ILi2EEESB_SB_EEENS5_IJSB_NSA_ILi0EEESV_EEEEENS5_IJNS4_10UnderscoreESY_SY_EEEEENS4_13SM90_TMA_LOADENS4_14ComposedLayoutINS4_7SwizzleILi2ELi4ELi3EEENS4_18smem_ptr_flag_bitsILi8EEENSS_INS5_IJNSA_ILi8EEESG_EEENS5_IJSG_SB_EEEEEEEvNS4_8identityES11_S1B_vS1C_EENS_8epilogue10collective6detail29Sm90TmaWarpSpecializedAdapterINS1F_15DefaultEpilogueISI_SJ_SJ_NS1E_6thread17LinearCombinationISI_Li1EffLNS1J_9ScaleType4KindE0ELNS_15FloatRoundStyleE2ESI_EENS1_15EpilogueDefaultEEEEEvvEEEEvNT_6ParamsE --------------------------
	.section	.nv.info._ZN7cutlass13device_kernelINS_4gemm6kernel13GemmUniversalIN4cute5tupleIJiiiiEEENS1_10collective13CollectiveMmaINS1_37MainloopSm90TmaGmmaWarpSpecializedFP8ILi5ENS5_IJNS4_1CILi1EEESB_SB_EEENS1_35KernelTmaWarpSpecializedCooperativeEEENS5_IJNSA_ILi256EEESF_NSA_ILi64EEEEEENS_12float_e4m3_tENS5_IJlSB_lEEESI_SJ_NS4_8TiledMMAINS4_8MMA_AtomIJNS4_4SM904GMMA31MMA_64x256x32_F32E4M3E4M3_SS_TNILNSN_7ScaleInE1ELSP_1EEEEEENS4_6LayoutINS5_IJNSA_ILi2EEESB_SB_EEENS5_IJSB_NSA_ILi0EEESV_EEEEENS5_IJNS4_10UnderscoreESY_SY_EEEEENS4_13SM90_TMA_LOADENS4_14ComposedLayoutINS4_7SwizzleILi2ELi4ELi3EEENS4_18smem_ptr_flag_bitsILi8EEENSS_INS5_IJNSA_ILi8EEESG_EEENS5_IJSG_SB_EEEEEEEvNS4_8identityES11_S1B_vS1C_EENS_8epilogue10collective6detail29Sm90TmaWarpSpecializedAdapterINS1F_15DefaultEpilogueISI_SJ_SJ_NS1E_6thread17LinearCombinationISI_Li1EffLNS1J_9ScaleType4KindE0ELNS_15FloatRoundStyleE2ESI_EENS1_15EpilogueDefaultEEEEEvvEEEEvNT_6ParamsE,"",@"SHT_CUDA_INFO"
	.sectionflags	@""
	.align	4


	//----- nvinfo : EIATTR_CUDA_API_VERSION
	.align		4
        /*0000*/ 	.byte	0x04, 0x37
        /*0002*/ 	.short	(.L_18 - .L_17)
.L_17:
        /*0004*/ 	.word	0x00000082


	//----- nvinfo : EIATTR_KPARAM_INFO
	.align		4
.L_18:
        /*0008*/ 	.byte	0x04, 0x17
        /*000a*/ 	.short	(.L_20 - .L_19)
.L_19:
        /*000c*/ 	.word	0x00000000
        /*0010*/ 	.short	0x0000
        /*0012*/ 	.short	0x0070
        /*0014*/ 	.byte	0x00, 0xf0, 0x01, 0x10


	//----- nvinfo : EIATTR_SPARSE_MMA_MASK
	.align		4
.L_20:
        /*0018*/ 	.byte	0x03, 0x50
        /*001a*/ 	.short	0x0000


	//----- nvinfo : EIATTR_MAXREG_COUNT
	.align		4
        /*001c*/ 	.byte	0x03, 0x1b
        /*001e*/ 	.short	0x00a8


	//----- nvinfo : EIATTR_NUM_BARRIERS
	.align		4
        /*0020*/ 	.byte	0x02, 0x4c
        /*0022*/ 	.byte	0x01
	.zero		1


	//----- nvinfo : EIATTR_ANNOTATIONS
	.align		4
        /*0024*/ 	.byte	0x04, 0x55
        /*0026*/ 	.short	(.L_22 - .L_21)


	//   ....[0]....
.L_21:
        /*0028*/ 	.word	0x00000001
        /*002c*/ 	.byte	0xb0, 0x05, 0x00, 0x00, 0x01, 0x00, 0x00, 0x00, 0xd0, 0x05, 0x00, 0x00, 0x01, 0x00, 0x00, 0x00
        /* <DEDUP_REMOVED lines=1579> */
        /*62ec*/ 	.byte	0xf0, 0x51, 0x02, 0x00


	//----- nvinfo : EIATTR_MERCURY_ISA_VERSION
	.align		4
.L_22:
        /*62f0*/ 	.byte	0x03, 0x5f
        /*62f2*/ 	.short	0x0101


	//----- nvinfo : EIATTR_INT_WARP_WIDE_INSTR_OFFSETS
	.align		4
        /*62f4*/ 	.byte	0x04, 0x31
        /*62f6*/ 	.short	(.L_24 - .L_23)


	//   ....[0]....
.L_23:
        /*62f8*/ 	.word	0x000004a0


	//   ....[1]....
        /*62fc*/ 	.word	0x000004c0


	//   ....[2]....
        /*6300*/ 	.word	0x000005c0


	//----- nvinfo : EIATTR_COOP_GROUP_MASK_REGIDS
	.align		4
.L_24:
        /*6304*/ 	.byte	0x04, 0x29
        /*6306*/ 	.short	(.L_26 - .L_25)


	//   ....[0]....
.L_25:
        /*6308*/ 	.word	0xffffffff


	//   ....[1]....
        /*630c*/ 	.word	0xffffffff


	//   ....[2]....
        /*6310*/ 	.word	0xffffffff


	//   ....[3]....
        /*6314*/ 	.word	0xffffffff


	//   ....[4]....
        /*6318*/ 	.word	0xffffffff


	//----- nvinfo : EIATTR_COOP_GROUP_INSTR_OFFSETS
	.align		4
.L_26:
        /*631c*/ 	.byte	0x04, 0x28
        /*631e*/ 	.short	(.L_28 - .L_27)


	//   ....[0]....
.L_27:
        /*6320*/ 	.word	0x00000070


	//   ....[1]....
        /*6324*/ 	.word	0x00000080


	//   ....[2]....
        /*6328*/ 	.word	0x000001a0


	//   ....[3]....
        /*632c*/ 	.word	0x000003e0


	//   ....[4]....
        /*6330*/ 	.word	0x000026d0


	//----- nvinfo : EIATTR_REG_RECONFIG
	.align		4
.L_28:
        /*6334*/ 	.byte	0x01, 0x54
	.zero		2


	//----- nvinfo : EIATTR_MBARRIER_INSTR_OFFSETS
	.align		4
        /*6338*/ 	.byte	0x04, 0x39
        /*633a*/ 	.short	(.L_30 - .L_29)


	//   ....[0]....
.L_29:
        /*633c*/ 	.word	0x00000320
        /*6340*/ 	.word	0x000000ff
        /*6344*/ 	.word	0x00000000
        /*6348*/ 	.short	0x0100
        /*634a*/ 	.byte	0x09
	.zero		1


	//   ....[1]....
        /*634c*/ 	.word	0x00000330
        /*6350*/ 	.word	0x000000ff
        /*6354*/ 	.word	0x00000028
        /*6358*/ 	.short	0x0100
        /*635a*/ 	.byte	0x09
	.zero		1


	//   ....[2]....
        /*635c*/ 	.word	0x00000340
        /*6360*/ 	.word	0x000000ff
        /*6364*/ 	.word	0x00000008
        /*6368*/ 	.short	0x0100
        /*636a*/ 	.byte	0x09
	.zero		1


	//   ....[3]....
        /*636c*/ 	.word	0x00000350
        /*6370*/ 	.word	0x000000ff
        /*6374*/ 	.word	0x00000030
        /*6378*/ 	.short	0x0100
        /*637a*/ 	.byte	0x09
	.zero		1


	//   ....[4]....
        /*637c*/ 	.word	0x00000360
        /*6380*/ 	.word	0x000000ff
        /*6384*/ 	.word	0x00000010
        /*6388*/ 	.short	0x0100
        /*638a*/ 	.byte	0x09
	.zero		1


	//   ....[5]....
        /*638c*/ 	.word	0x00000370
        /*6390*/ 	.word	0x000000ff
        /*6394*/ 	.word	0x00000038
        /*6398*/ 	.short	0x0100
        /*639a*/ 	.byte	0x09
	.zero		1


	//   ....[6]....
        /*639c*/ 	.word	0x00000380
        /*63a0*/ 	.word	0x000000ff
        /*63a4*/ 	.word	0x00000018
        /*63a8*/ 	.short	0x0100
        /*63aa*/ 	.byte	0x09
	.zero		1


	//   ....[7]....
        /*63ac*/ 	.word	0x00000390
        /*63b0*/ 	.word	0x000000ff
        /*63b4*/ 	.word	0x00000040
        /*63b8*/ 	.short	0x0100
        /*63ba*/ 	.byte	0x09
	.zero		1


	//   ....[8]....
        /*63bc*/ 	.word	0x000003a0
        /*63c0*/ 	.word	0x000000ff
        /*63c4*/ 	.word	0x00000020
        /*63c8*/ 	.short	0x0100
        /*63ca*/ 	.byte	0x09
	.zero		1


	//   ....[9]....
        /*63cc*/ 	.word	0x000003b0
        /*63d0*/ 	.word	0x000000ff
        /*63d4*/ 	.word	0x00000048
        /*63d8*/ 	.short	0x0100
        /*63da*/ 	.byte	0x09
	.zero		1


	//   ....[10]....
        /*63dc*/ 	.word	0x000005f0
        /*63e0*/ 	.word	0x000000ff
        /*63e4*/ 	.word	0x00000060
        /*63e8*/ 	.short	0x0100
        /*63ea*/ 	.byte	0x06
	.zero		1


	//   ....[11]....
        /*63ec*/ 	.word	0x00000600
        /*63f0*/ 	.word	0x000000ff
        /*63f4*/ 	.word	0x00000068
        /*63f8*/ 	.short	0x0100
        /*63fa*/ 	.byte	0x06
	.zero		1


	//   ....[12]....
        /*63fc*/ 	.word	0x00002ae0
        /*6400*/ 	.word	0x000000ff
        /*6404*/ 	.word	0x00000000
        /*6408*/ 	.short	0x010a
        /*640a*/ 	.byte	0x06
	.zero		1


	//   ....[13]....
        /*640c*/ 	.word	0x00002b20
        /*6410*/ 	.word	0x000000ff
        /*6414*/ 	.word	0x00000000
        /*6418*/ 	.short	0x010a
        /*641a*/ 	.byte	0x06
	.zero		1


	//   ....[14]....
        /*641c*/ 	.word	0x00006e90
        /*6420*/ 	.word	0x000000ff
        /*6424*/ 	.word	0x00000000
        /*6428*/ 	.short	0x010a
        /*642a*/ 	.byte	0x10
	.zero		1


	//   ....[15]....
        /*642c*/ 	.word	0x00006ed0
        /*6430*/ 	.word	0x000000ff
        /*6434*/ 	.word	0x00000000
        /*6438*/ 	.short	0x010a
        /*643a*/ 	.byte	0x10
	.zero		1


	//   ....[16]....
        /*643c*/ 	.word	0x0000ce10
        /*6440*/ 	.word	0x000000ff
        /*6444*/ 	.word	0x00000000
        /*6448*/ 	.short	0x0101
        /*644a*/ 	.byte	0x08
	.zero		1


	//   ....[17]....
        /*644c*/ 	.word	0x000108b0
        /*6450*/ 	.word	0x000000ff
        /*6454*/ 	.word	0x00000000
        /*6458*/ 	.short	0x0101
        /*645a*/ 	.byte	0x08
	.zero		1


	//   ....[18]....
        /*645c*/ 	.word	0x000243c0
        /*6460*/ 	.word	0x00000010
        /*6464*/ 	.word	0x00000028
        /*6468*/ 	.short	0x010a
        /*646a*/ 	.byte	0x3f
	.zero		1


	//   ....[19]....
        /*646c*/ 	.word	0x000246f0
        /*6470*/ 	.word	0x00000002
        /*6474*/ 	.word	0x00000068
        /*6478*/ 	.short	0x0101
        /*647a*/ 	.byte	0x3f
	.zero		1


	//   ....[20]....
        /*647c*/ 	.word	0x00024ea0
        /*6480*/ 	.word	0x00000003
        /*6484*/ 	.word	0x00000000
        /*6488*/ 	.short	0x010a
        /*648a*/ 	.byte	0x3f
	.zero		1


	//   ....[21]....
        /*648c*/ 	.word	0x00024f30
        /*6490*/ 	.word	0x00000003
        /*6494*/ 	.word	0x00000000
        /*6498*/ 	.short	0x010a
        /*649a*/ 	.byte	0x3f
	.zero		1


	//   ....[22]....
        /*649c*/ 	.word	0x00024fc0
        /*64a0*/ 	.word	0x00000003
        /*64a4*/ 	.word	0x00000000
        /*64a8*/ 	.short	0x010a
        /*64aa*/ 	.byte	0x3f
	.zero		1


	//   ....[23]....
        /*64ac*/ 	.word	0x00025050
        /*64b0*/ 	.word	0x00000003
        /*64b4*/ 	.word	0x00000000
        /*64b8*/ 	.short	0x010a
        /*64ba*/ 	.byte	0x3f
	.zero		1


	//   ....[24]....
        /*64bc*/ 	.word	0x000250e0
        /*64c0*/ 	.word	0x00000003
        /*64c4*/ 	.word	0x00000000
        /*64c8*/ 	.short	0x010a
        /*64ca*/ 	.byte	0x3f
	.zero		1


	//   ....[25]....
        /*64cc*/ 	.word	0x00025150
        /*64d0*/ 	.word	0x00000003
        /*64d4*/ 	.word	0x00000000
        /*64d8*/ 	.short	0x010a
        /*64da*/ 	.byte	0x3f
	.zero		1


	//   ....[26]....
        /*64dc*/ 	.word	0x000251c0
        /*64e0*/ 	.word	0x00000000
        /*64e4*/ 	.word	0x00000000
        /*64e8*/ 	.short	0x010a
        /*64ea*/ 	.byte	0x3f
	.zero		1


	//   ....[27]....
        /*64ec*/ 	.word	0x000252a0
        /*64f0*/ 	.word	0x00000010
        /*64f4*/ 	.word	0x00000028
        /*64f8*/ 	.short	0x010a
        /*64fa*/ 	.byte	0x3f
	.zero		1


	//   ....[28]....
        /*64fc*/ 	.word	0x00025380
        /*6500*/ 	.word	0x00000003
        /*6504*/ 	.word	0x00000000
        /*6508*/ 	.short	0x010a
        /*650a*/ 	.byte	0x3f
	.zero		1


	//   ....[29]....
        /*650c*/ 	.word	0x000253d0
        /*6510*/ 	.word	0x00000003
        /*6514*/ 	.word	0x00000000
        /*6518*/ 	.short	0x010a
        /*651a*/ 	.byte	0x3f
	.zero		1


	//   ....[30]....
        /*651c*/ 	.word	0x00025420
        /*6520*/ 	.word	0x00000003
        /*6524*/ 	.word	0x00000000
        /*6528*/ 	.short	0x010a
        /*652a*/ 	.byte	0x3f
	.zero		1


	//   ....[31]....
        /*652c*/ 	.word	0x00025470
        /*6530*/ 	.word	0x00000003
        /*6534*/ 	.word	0x00000000
        /*6538*/ 	.short	0x010a
        /*653a*/ 	.byte	0x3f
	.zero		1


	//----- nvinfo : EIATTR_NUM_MBARRIERS
	.align		4
.L_30:
        /*653c*/ 	.byte	0x03, 0x38
        /*653e*/ 	.short	0x000c


	//----- nvinfo : EIATTR_EXIT_INSTR_OFFSETS
	.align		4
        /*6540*/ 	.byte	0x04, 0x1c
        /*6542*/ 	.short	(.L_32 - .L_31)


	//   ....[0]....
.L_31:
        /*6544*/ 	.word	0x00000660


	//   ....[1]....
        /*6548*/ 	.word	0x00000fc0


	//   ....[2]....
        /*654c*/ 	.word	0x000239f0


	//   ....[3]....
        /*6550*/ 	.word	0x00024050


	//   ....[4]....
        /*6554*/ 	.word	0x00025130


	//----- nvinfo : EIATTR_MAX_THREADS
	.align		4
.L_32:
        /*6558*/ 	.byte	0x04, 0x05
        /*655a*/ 	.short	(.L_34 - .L_33)
.L_33:
        /*655c*/ 	.word	0x00000180
        /*6560*/ 	.word	0x00000001
        /*6564*/ 	.word	0x00000001


	//----- nvinfo : EIATTR_CRS_STACK_SIZE
	.align		4
.L_34:
        /*6568*/ 	.byte	0x04, 0x1e
        /*656a*/ 	.short	(.L_36 - .L_35)
.L_35:
        /*656c*/ 	.word	0x00000000


	//----- nvinfo : EIATTR_CBANK_PARAM_SIZE
	.align		4
.L_36:
        /*6570*/ 	.byte	0x03, 0x19
        /*6572*/ 	.short	0x0470


	//----- nvinfo : EIATTR_PARAM_CBANK
	.align		4
        /*6574*/ 	.byte	0x04, 0x0a
        /*6576*/ 	.short	(.L_38 - .L_37)
	.align		4
.L_37:
        /*6578*/ 	.word	index@(.nv.constant0._ZN7cutlass13device_kernelINS_4gemm6kernel13GemmUniversalIN4cute5tupleIJiiiiEEENS1_10collective13CollectiveMmaINS1_37MainloopSm90TmaGmmaWarpSpecializedFP8ILi5ENS5_IJNS4_1CILi1EEESB_SB_EEENS1_35KernelTmaWarpSpecializedCooperativeEEENS5_IJNSA_ILi256EEESF_NSA_ILi64EEEEEENS_12float_e4m3_tENS5_IJlSB_lEEESI_SJ_NS4_8TiledMMAINS4_8MMA_AtomIJNS4_4SM904GMMA31MMA_64x256x32_F32E4M3E4M3_SS_TNILNSN_7ScaleInE1ELSP_1EEEEEENS4_6LayoutINS5_IJNSA_ILi2EEESB_SB_EEENS5_IJSB_NSA_ILi0EEESV_EEEEENS5_IJNS4_10UnderscoreESY_SY_EEEEENS4_13SM90_TMA_LOADENS4_14ComposedLayoutINS4_7SwizzleILi2ELi4ELi3EEENS4_18smem_ptr_flag_bitsILi8EEENSS_INS5_IJNSA_ILi8EEESG_EEENS5_IJSG_SB_EEEEEEEvNS4_8identityES11_S1B_vS1C_EENS_8epilogue10collective6detail29Sm90TmaWarpSpecializedAdapterINS1F_15DefaultEpilogueISI_SJ_SJ_NS1E_6thread17LinearCombinationISI_Li1EffLNS1J_9ScaleType4KindE0ELNS_15FloatRoundStyleE2ESI_EENS1_15EpilogueDefaultEEEEEvvEEEEvNT_6ParamsE)
        /*657c*/ 	.short	0x0210
        /*657e*/ 	.short	0x0470


	//----- nvinfo : EIATTR_SW_WAR
	.align		4
.L_38:
        /*6580*/ 	.byte	0x04, 0x36
        /*6582*/ 	.short	(.L_40 - .L_39)
.L_39:
        /*6584*/ 	.word	0x00000008
.L_40:


//--------------------- .nv.callgraph             --------------------------
	.section	.nv.callgraph,"",@"SHT_CUDA_CALLGRAPH"
	.align	4
	.sectionentsize	8
	.align		4
        /*0000*/ 	.word	0x00000000
	.align		4
        /*0004*/ 	.word	0xffffffff
	.align		4
        /*0008*/ 	.word	0x00000000
	.align		4
        /*000c*/ 	.word	0xfffffffe
	.align		4
        /*0010*/ 	.word	0x00000000
	.align		4
        /*0014*/ 	.word	0xfffffffd
	.align		4
        /*0018*/ 	.word	0x00000000
	.align		4
        /*001c*/ 	.word	0xfffffffc


//--------------------- .nv.constant4             --------------------------
	.section	.nv.constant4,"a",@progbits
	.align	8
	.align		8
.nv.constant4:
        /*0000*/ 	.dword	_ZN40_INTERNAL_29ef12d2_4_k_cu_19c30ccd_278914cuda3std3__45__cpo5beginE
	.align		8
        /*0008*/ 	.dword	_ZN40_INTERNAL_29ef12d2_4_k_cu_19c30ccd_278914cuda3std3__45__cpo3endE
	.align		8
        /*0010*/ 	.dword	_ZN40_INTERNAL_29ef12d2_4_k_cu_19c30ccd_278914cuda3std3__45__cpo6cbeginE
	.align		8
        /*0018*/ 	.dword	_ZN40_INTERNAL_29ef12d2_4_k_cu_19c30ccd_278914cuda3std3__45__cpo4cendE
	.align		8
        /*0020*/ 	.dword	_ZN40_INTERNAL_29ef12d2_4_k_cu_19c30ccd_278914cuda3std3__442_GLOBAL__N__29ef12d2_4_k_cu_19c30ccd_278916ignoreE
	.align		8
        /*0028*/ 	.dword	_ZN40_INTERNAL_29ef12d2_4_k_cu_19c30ccd_278914cuda3std3__419piecewise_constructE
	.align		8
        /*0030*/ 	.dword	_ZN40_INTERNAL_29ef12d2_4_k_cu_19c30ccd_278914cuda3std3__48in_placeE
	.align		8
        /*0038*/ 	.dword	_ZN40_INTERNAL_29ef12d2_4_k_cu_19c30ccd_278914cuda3std6ranges3__45__cpo4swapE
	.align		8
        /*0040*/ 	.dword	_ZN40_INTERNAL_29ef12d2_4_k_cu_19c30ccd_278914cuda3std6ranges3__45__cpo9iter_moveE
	.align		8
        /*0048*/ 	.dword	_ZN40_INTERNAL_29ef12d2_4_k_cu_19c30ccd_278914cute7productE
	.align		8
        /*0050*/ 	.dword	_ZN40_INTERNAL_29ef12d2_4_k_cu_19c30ccd_278914cute1_E


//--------------------- .text._ZN7cutlass13device_kernelINS_4gemm6kernel13GemmUniversalIN4cute5tupleIJiiiiEEENS1_10collective13CollectiveMmaINS1_37MainloopSm90TmaGmmaWarpSpecializedFP8ILi5ENS5_IJNS4_1CILi1EEESB_SB_EEENS1_35KernelTmaWarpSpecializedCooperativeEEENS5_IJNSA_ILi256EEESF_NSA_ILi64EEEEEENS_12float_e4m3_tENS5_IJlSB_lEEESI_SJ_NS4_8TiledMMAINS4_8MMA_AtomIJNS4_4SM904GMMA31MMA_64x256x32_F32E4M3E4M3_SS_TNILNSN_7ScaleInE1ELSP_1EEEEEENS4_6LayoutINS5_IJNSA_ILi2EEESB_SB_EEENS5_IJSB_NSA_ILi0EEESV_EEEEENS5_IJNS4_10UnderscoreESY_SY_EEEEENS4_13SM90_TMA_LOADENS4_14ComposedLayoutINS4_7SwizzleILi2ELi4ELi3EEENS4_18smem_ptr_flag_bitsILi8EEENSS_INS5_IJNSA_ILi8EEESG_EEENS5_IJSG_SB_EEEEEEEvNS4_8identityES11_S1B_vS1C_EENS_8epilogue10collective6detail29Sm90TmaWarpSpecializedAdapterINS1F_15DefaultEpilogueISI_SJ_SJ_NS1E_6thread17LinearCombinationISI_Li1EffLNS1J_9ScaleType4KindE0ELNS_15FloatRoundStyleE2ESI_EENS1_15EpilogueDefaultEEEEEvvEEEEvNT_6ParamsE --------------------------
	.section	.text._ZN7cutlass13device_kernelINS_4gemm6kernel13GemmUniversalIN4cute5tupleIJiiiiEEENS1_10collective13CollectiveMmaINS1_37MainloopSm90TmaGmmaWarpSpecializedFP8ILi5ENS5_IJNS4_1CILi1EEESB_SB_EEENS1_35KernelTmaWarpSpecializedCooperativeEEENS5_IJNSA_ILi256EEESF_NSA_ILi64EEEEEENS_12float_e4m3_tENS5_IJlSB_lEEESI_SJ_NS4_8TiledMMAINS4_8MMA_AtomIJNS4_4SM904GMMA31MMA_64x256x32_F32E4M3E4M3_SS_TNILNSN_7ScaleInE1ELSP_1EEEEEENS4_6LayoutINS5_IJNSA_ILi2EEESB_SB_EEENS5_IJSB_NSA_ILi0EEESV_EEEEENS5_IJNS4_10UnderscoreESY_SY_EEEEENS4_13SM90_TMA_LOADENS4_14ComposedLayoutINS4_7SwizzleILi2ELi4ELi3EEENS4_18smem_ptr_flag_bitsILi8EEENSS_INS5_IJNSA_ILi8EEESG_EEENS5_IJSG_SB_EEEEEEEvNS4_8identityES11_S1B_vS1C_EENS_8epilogue10collective6detail29Sm90TmaWarpSpecializedAdapterINS1F_15DefaultEpilogueISI_SJ_SJ_NS1E_6thread17LinearCombinationISI_Li1EffLNS1J_9ScaleType4KindE0ELNS_15FloatRoundStyleE2ESI_EENS1_15EpilogueDefaultEEEEEvvEEEEvNT_6ParamsE,"ax",@progbits
	.align	128
.text._ZN7cutlass13device_kernelINS_4gemm6kernel13GemmUniversalIN4cute5tupleIJiiiiEEENS1_10collective13CollectiveMmaINS1_37MainloopSm90TmaGmmaWarpSpecializedFP8ILi5ENS5_IJNS4_1CILi1EEESB_SB_EEENS1_35KernelTmaWarpSpecializedCooperativeEEENS5_IJNSA_ILi256EEESF_NSA_ILi64EEEEEENS_12float_e4m3_tENS5_IJlSB_lEEESI_SJ_NS4_8TiledMMAINS4_8MMA_AtomIJNS4_4SM904GMMA31MMA_64x256x32_F32E4M3E4M3_SS_TNILNSN_7ScaleInE1ELSP_1EEEEEENS4_6LayoutINS5_IJNSA_ILi2EEESB_SB_EEENS5_IJSB_NSA_ILi0EEESV_EEEEENS5_IJNS4_10UnderscoreESY_SY_EEEEENS4_13SM90_TMA_LOADENS4_14ComposedLayoutINS4_7SwizzleILi2ELi4ELi3EEENS4_18smem_ptr_flag_bitsILi8EEENSS_INS5_IJNSA_ILi8EEESG_EEENS5_IJSG_SB_EEEEEEEvNS4_8identityES11_S1B_vS1C_EENS_8epilogue10collective6detail29Sm90TmaWarpSpecializedAdapterINS1F_15DefaultEpilogueISI_SJ_SJ_NS1E_6thread17LinearCombinationISI_Li1EffLNS1J_9ScaleType4KindE0ELNS_15FloatRoundStyleE2ESI_EENS1_15EpilogueDefaultEEEEEvvEEEEvNT_6ParamsE:
        .type           _ZN7cutlass13device_kernelINS_4gemm6kernel13GemmUniversalIN4cute5tupleIJiiiiEEENS1_10collective13CollectiveMmaINS1_37MainloopSm90TmaGmmaWarpSpecializedFP8ILi5ENS5_IJNS4_1CILi1EEESB_SB_EEENS1_35KernelTmaWarpSpecializedCooperativeEEENS5_IJNSA_ILi256EEESF_NSA_ILi64EEEEEENS_12float_e4m3_tENS5_IJlSB_lEEESI_SJ_NS4_8TiledMMAINS4_8MMA_AtomIJNS4_4SM904GMMA31MMA_64x256x32_F32E4M3E4M3_SS_TNILNSN_7ScaleInE1ELSP_1EEEEEENS4_6LayoutINS5_IJNSA_ILi2EEESB_SB_EEENS5_IJSB_NSA_ILi0EEESV_EEEEENS5_IJNS4_10UnderscoreESY_SY_EEEEENS4_13SM90_TMA_LOADENS4_14ComposedLayoutINS4_7SwizzleILi2ELi4ELi3EEENS4_18smem_ptr_flag_bitsILi8EEENSS_INS5_IJNSA_ILi8EEESG_EEENS5_IJSG_SB_EEEEEEEvNS4_8identityES11_S1B_vS1C_EENS_8epilogue10collective6detail29Sm90TmaWarpSpecializedAdapterINS1F_15DefaultEpilogueISI_SJ_SJ_NS1E_6thread17LinearCombinationISI_Li1EffLNS1J_9ScaleType4KindE0ELNS_15FloatRoundStyleE2ESI_EENS1_15EpilogueDefaultEEEEEvvEEEEvNT_6ParamsE,@function
        .size           _ZN7cutlass13device_kernelINS_4gemm6kernel13GemmUniversalIN4cute5tupleIJiiiiEEENS1_10collective13CollectiveMmaINS1_37MainloopSm90TmaGmmaWarpSpecializedFP8ILi5ENS5_IJNS4_1CILi1EEESB_SB_EEENS1_35KernelTmaWarpSpecializedCooperativeEEENS5_IJNSA_ILi256EEESF_NSA_ILi64EEEEEENS_12float_e4m3_tENS5_IJlSB_lEEESI_SJ_NS4_8TiledMMAINS4_8MMA_AtomIJNS4_4SM904GMMA31MMA_64x256x32_F32E4M3E4M3_SS_TNILNSN_7ScaleInE1ELSP_1EEEEEENS4_6LayoutINS5_IJNSA_ILi2EEESB_SB_EEENS5_IJSB_NSA_ILi0EEESV_EEEEENS5_IJNS4_10UnderscoreESY_SY_EEEEENS4_13SM90_TMA_LOADENS4_14ComposedLayoutINS4_7SwizzleILi2ELi4ELi3EEENS4_18smem_ptr_flag_bitsILi8EEENSS_INS5_IJNSA_ILi8EEESG_EEENS5_IJSG_SB_EEEEEEEvNS4_8identityES11_S1B_vS1C_EENS_8epilogue10collective6detail29Sm90TmaWarpSpecializedAdapterINS1F_15DefaultEpilogueISI_SJ_SJ_NS1E_6thread17LinearCombinationISI_Li1EffLNS1J_9ScaleType4KindE0ELNS_15FloatRoundStyleE2ESI_EENS1_15EpilogueDefaultEEEEEvvEEEEvNT_6ParamsE,(.L_x_587 - _ZN7cutlass13device_kernelINS_4gemm6kernel13GemmUniversalIN4cute5tupleIJiiiiEEENS1_10collective13CollectiveMmaINS1_37MainloopSm90TmaGmmaWarpSpecializedFP8ILi5ENS5_IJNS4_1CILi1EEESB_SB_EEENS1_35KernelTmaWarpSpecializedCooperativeEEENS5_IJNSA_ILi256EEESF_NSA_ILi64EEEEEENS_12float_e4m3_tENS5_IJlSB_lEEESI_SJ_NS4_8TiledMMAINS4_8MMA_AtomIJNS4_4SM904GMMA31MMA_64x256x32_F32E4M3E4M3_SS_TNILNSN_7ScaleInE1ELSP_1EEEEEENS4_6LayoutINS5_IJNSA_ILi2EEESB_SB_EEENS5_IJSB_NSA_ILi0EEESV_EEEEENS5_IJNS4_10UnderscoreESY_SY_EEEEENS4_13SM90_TMA_LOADENS4_14ComposedLayoutINS4_7SwizzleILi2ELi4ELi3EEENS4_18smem_ptr_flag_bitsILi8EEENSS_INS5_IJNSA_ILi8EEESG_EEENS5_IJSG_SB_EEEEEEEvNS4_8identityES11_S1B_vS1C_EENS_8epilogue10collective6detail29Sm90TmaWarpSpecializedAdapterINS1F_15DefaultEpilogueISI_SJ_SJ_NS1E_6thread17LinearCombinationISI_Li1EffLNS1J_9ScaleType4KindE0ELNS_15FloatRoundStyleE2ESI_EENS1_15EpilogueDefaultEEEEEvvEEEEvNT_6ParamsE)
        .other          _ZN7cutlass13device_kernelINS_4gemm6kernel13GemmUniversalIN4cute5tupleIJiiiiEEENS1_10collective13CollectiveMmaINS1_37MainloopSm90TmaGmmaWarpSpecializedFP8ILi5ENS5_IJNS4_1CILi1EEESB_SB_EEENS1_35KernelTmaWarpSpecializedCooperativeEEENS5_IJNSA_ILi256EEESF_NSA_ILi64EEEEEENS_12float_e4m3_tENS5_IJlSB_lEEESI_SJ_NS4_8TiledMMAINS4_8MMA_AtomIJNS4_4SM904GMMA31MMA_64x256x32_F32E4M3E4M3_SS_TNILNSN_7ScaleInE1ELSP_1EEEEEENS4_6LayoutINS5_IJNSA_ILi2EEESB_SB_EEENS5_IJSB_NSA_ILi0EEESV_EEEEENS5_IJNS4_10UnderscoreESY_SY_EEEEENS4_13SM90_TMA_LOADENS4_14ComposedLayoutINS4_7SwizzleILi2ELi4ELi3EEENS4_18smem_ptr_flag_bitsILi8EEENSS_INS5_IJNSA_ILi8EEESG_EEENS5_IJSG_SB_EEEEEEEvNS4_8identityES11_S1B_vS1C_EENS_8epilogue10collective6detail29Sm90TmaWarpSpecializedAdapterINS1F_15DefaultEpilogueISI_SJ_SJ_NS1E_6thread17LinearCombinationISI_Li1EffLNS1J_9ScaleType4KindE0ELNS_15FloatRoundStyleE2ESI_EENS1_15EpilogueDefaultEEEEEvvEEEEvNT_6ParamsE,@"STO_CUDA_ENTRY STV_DEFAULT"
_ZN7cutlass13device_kernelINS_4gemm6kernel13GemmUniversalIN4cute5tupleIJiiiiEEENS1_10collective13CollectiveMmaINS1_37MainloopSm90TmaGmmaWarpSpecializedFP8ILi5ENS5_IJNS4_1CILi1EEESB_SB_EEENS1_35KernelTmaWarpSpecializedCooperativeEEENS5_IJNSA_ILi256EEESF_NSA_ILi64EEEEEENS_12float_e4m3_tENS5_IJlSB_lEEESI_SJ_NS4_8TiledMMAINS4_8MMA_AtomIJNS4_4SM904GMMA31MMA_64x256x32_F32E4M3E4M3_SS_TNILNSN_7ScaleInE1ELSP_1EEEEEENS4_6LayoutINS5_IJNSA_ILi2EEESB_SB_EEENS5_IJSB_NSA_ILi0EEESV_EEEEENS5_IJNS4_10UnderscoreESY_SY_EEEEENS4_13SM90_TMA_LOADENS4_14ComposedLayoutINS4_7SwizzleILi2ELi4ELi3EEENS4_18smem_ptr_flag_bitsILi8EEENSS_INS5_IJNSA_ILi8EEESG_EEENS5_IJSG_SB_EEEEEEEvNS4_8identityES11_S1B_vS1C_EENS_8epilogue10collective6detail29Sm90TmaWarpSpecializedAdapterINS1F_15DefaultEpilogueISI_SJ_SJ_NS1E_6thread17LinearCombinationISI_Li1EffLNS1J_9ScaleType4KindE0ELNS_15FloatRoundStyleE2ESI_EENS1_15EpilogueDefaultEEEEEvvEEEEvNT_6ParamsE:
[----:B------:R-:W0:Y:S02]  /*0000*/  LDC R1, c[0x0][0x28] ;  /* 0x00000a00ff017b82 */ /* 0x000e240000000800 */
[----:B0-----:R-:W-:Y:S01]  /*0010*/  VIADD R1, R1, 0xfffff790 ;  /* 0xfffff79001017836 */ /* 0x001fe20000000000 */
[----:B------:R-:W0:Y:S01]  /*0020*/  S2R R2, SR_TID.X ;  /* 0x0000000000027919 */ /* 0x000e220000002100 */
[----:B------:R-:W-:Y:S01]  /*0030*/  ELECT P0, URZ, PT ;  /* 0x00000000003f782f */ /* 0x000fe20003800000 */
[----:B------:R-:W-:Y:S01]  /*0040*/  BSSY B0, `(.L_x_0) ;  /* 0x0000015000007945 */ /* 0x000fe20003800000 */
[--C-:B0-----:R-:W-:Y:S02]  /*0050*/  SHF.R.U32.HI R0, RZ, 0x5, R2.reuse ;  /* 0x00000005ff007819 */ /* 0x101fe40000011602 */
[----:B------:R-:W-:-:S03]  /*0060*/  SHF.R.U32.HI R2, RZ, 0x7, R2 ;  /* 0x00000007ff027819 */ /* 0x000fc60000011602 */
[----:B------:R-:W0:Y:S04]  /*0070*/  SHFL.IDX PT, R3, R0, RZ, 0x1f ;  /* 0x00001fff00037589 */ /* 0x000e2800000e0000 */
[----:B------:R-:W1:Y:S01]  /*0080*/  SHFL.IDX PT, R2, R2, RZ, 0x1f ;  /* 0x00001fff02027589 */ /* 0x000e6200000e0000 */
[----:B0-----:R-:W-:Y:S02]  /*0090*/  R2UR UR4, R3 ;  /* 0x00000000030472ca */ /* 0x001fe400000e0000 */
[----:B-1----:R-:W-:-:S11]  /*00a0*/  R2UR UR6, R2 ;  /* 0x00000000020672ca */ /* 0x002fd600000e0000 */
[----:B------:R-:W-:Y:S02]  /*00b0*/  USHF.R.S32.HI UR5, URZ, 0x1f, UR4 ;  /* 0x0000001f3f057899 */ /* 0x000fe40008011404 */
[----:B------:R-:W-:Y:S02]  /*00c0*/  ISETP.NE.OR P0, PT, RZ, UR4, !P0 ;  /* 0x00000004ff007c0c */ /* 0x000fe4000c705670 */
[----:B------:R-:W-:-:S04]  /*00d0*/  ULEA.HI UR5, UR5, UR4, URZ, 0x2 ;  /* 0x0000000405057291 */ /* 0x000fc8000f8f103f */
[----:B------:R-:W-:-:S04]  /*00e0*/  ULOP3.LUT UR5, UR5, 0xfffffffc, URZ, 0xc0, !UPT ;  /* 0xfffffffc05057892 */ /* 0x000fc8000f8ec03f */
[----:B------:R-:W-:-:S03]  /*00f0*/  UIADD3 UR8, UR4, -UR5, URZ ;  /* 0x8000000504087290 */ /* 0x000fc6000fffe03f */
[----:B------:R-:W-:Y:S09]  /*0100*/  @P0 BRA `(.L_x_1) ;  /* 0x0000000000200947 */ /* 0x000ff20003800000 */
[----:B------:R-:W-:Y:S02]  /*0110*/  ULDC.64 UR4, c[0x0][0x198] ;  /* 0x0000660000047ab9 */ /* 0x000fe40000000a00 */
[----:B------:R-:W-:Y:S02]  /*0120*/  UIADD3 UR10, UP0, UR4, 0xf0, URZ ;  /* 0x000000f0040a7890 */ /* 0x000fe4000ff1e03f */
[----:B------:R-:W-:Y:S02]  /*0130*/  UIADD3 UR4, UP1, UR4, 0x1f0, URZ ;  /* 0x000001f004047890 */ /* 0x000fe4000ff3e03f */
[----:B------:R-:W-:Y:S02]  /*0140*/  UIADD3.X UR11, URZ, UR5, URZ, UP0, !UPT ;  /* 0x000000053f0b7290 */ /* 0x000fe400087fe43f */
[----:B------:R-:W-:-:S07]  /*0150*/  UIADD3.X UR5, URZ, UR5, URZ, UP1, !UPT ;  /* 0x000000053f057290 */ /* 0x000fce0008ffe43f */
[----:B------:R0:W-:Y:S02]  /*0160*/  UTMACCTL.PF [UR10] ;  /* 0x000000000a0079b9 */ /* 0x0001e40008040000 */
[----:B------:R0:W-:Y:S02]  /*0170*/  UTMACCTL.PF [UR4] ;  /* 0x00000000040079b9 */ /* 0x0001e40008040000 */
[----:B0-----:R-:W-:Y:S01]  /*0180*/  NOP ;  /* 0x0000000000007918 */ /* 0x001fe20000000000 */
.L_x_1:
[----:B------:R-:W-:Y:S05]  /*0190*/  BSYNC B0 ;  /* 0x0000000000007941 */ /* 0x000fea0003800000 */
.L_x_0:
[----:B------:R-:W0:Y:S01]  /*01a0*/  SHFL.IDX PT, R2, R0, RZ, 0x1f ;  /* 0x00001fff00027589 */ /* 0x000e2200000e0000 */
[----:B------:R-:W-:Y:S01]  /*01b0*/  UISETP.NE.AND UP0, UPT, UR8, 0x3, UPT ;  /* 0x000000030800788c */ /* 0x000fe2000bf05270 */
[----:B------:R-:W-:Y:S01]  /*01c0*/  ISETP.NE.AND P1, PT, RZ, UR6, PT ;  /* 0x00000006ff007c0c */ /* 0x000fe2000bf25270 */
[----:B------:R-:W-:Y:S02]  /*01d0*/  UIADD3 UR10, UR6, -0x1, URZ ;  /* 0xffffffff060a7890 */ /* 0x000fe4000fffe03f */
[----:B------:R-:W-:Y:S02]  /*01e0*/  UISETP.EQ.OR UP0, UPT, UR8, URZ, !UP0 ;  /* 0x0000003f0800728c */ /* 0x000fe4000c702670 */
[----:B------:R-:W-:Y:S02]  /*01f0*/  UISETP.GE.U32.AND UP1, UPT, UR10, 0x2, UPT ;  /* 0x000000020a00788c */ /* 0x000fe4000bf26070 */
[----:B------:R-:W-:-:S04]  /*0200*/  UISETP.EQ.AND UP0, UPT, UR6, URZ, UP0 ;  /* 0x0000003f0600728c */ /* 0x000fc80008702270 */
[----:B------:R-:W-:-:S04]  /*0210*/  USEL UR13, URZ, 0x1, !UP0 ;  /* 0x000000013f0d7887 */ /* 0x000fc8000c000000 */
[----:B------:R-:W-:Y:S01]  /*0220*/  USEL UR13, UR13, 0x2, UP1 ;  /* 0x000000020d0d7887 */ /* 0x000fe20008800000 */
[----:B0-----:R-:W-:-:S13]  /*0230*/  ISETP.NE.AND P0, PT, R2, RZ, PT ;  /* 0x000000ff0200720c */ /* 0x001fda0003f05270 */
[----:B------:R-:W-:Y:S05]  /*0240*/  @P0 BRA `(.L_x_2) ;  /* 0x0000000000600947 */ /* 0x000fea0003800000 */
[----:B------:R-:W0:Y:S01]  /*0250*/  S2UR UR9, SR_CgaCtaId ;  /* 0x00000000000979c3 */ /* 0x000e220000008800 */
[----:B------:R-:W-:Y:S01]  /*0260*/  UMOV UR4, 0x400 ;  /* 0x0000040000047882 */ /* 0x000fe20000000000 */
[----:B------:R-:W-:Y:S01]  /*0270*/  UMOV UR5, 0x1 ;  /* 0x0000000100057882 */ /* 0x000fe20000000000 */
[----:B------:R-:W-:Y:S01]  /*0280*/  UMOV UR6, 0x100 ;  /* 0x0000010000067882 */ /* 0x000fe20000000000 */
[----:B------:R-:W-:Y:S01]  /*0290*/  ELECT P0, URZ, PT ;  /* 0x00000000003f782f */ /* 0x000fe20003800000 */
[----:B------:R-:W-:-:S04]  /*02a0*/  UIADD3 UR6, -UR6, 0x100000, URZ ;  /* 0x0010000006067890 */ /* 0x000fc8000fffe13f */
[----:B------:R-:W-:Y:S02]  /*02b0*/  USHF.L.U32 UR7, UR6, 0xb, URZ ;  /* 0x0000000b06077899 */ /* 0x000fe4000800063f */
[----:B------:R-:W-:Y:S02]  /*02c0*/  USHF.L.U32 UR6, UR6, 0x1, URZ ;  /* 0x0000000106067899 */ /* 0x000fe4000800063f */
[----:B0-----:R-:W-:Y:S02]  /*02d0*/  ULEA UR9, UR9, UR4, 0x18 ;  /* 0x0000000409097291 */ /* 0x001fe4000f8ec03f */
[----:B------:R-:W-:-:S04]  /*02e0*/  UIADD3 UR4, -UR5, 0x100000, URZ ;  /* 0x0010000005047890 */ /* 0x000fc8000fffe13f */
[----:B------:R-:W-:Y:S02]  /*02f0*/  USHF.L.U32 UR5, UR4, 0xb, URZ ;  /* 0x0000000b04057899 */ /* 0x000fe4000800063f */
[----:B------:R-:W-:Y:S01]  /*0300*/  USHF.L.U32 UR4, UR4, 0x1, URZ ;  /* 0x0000000104047899 */ /* 0x000fe2000800063f */
[----:B------:R-:W0:Y:S11]  /*0310*/  FENCE.VIEW.ASYNC.S ;  /* 0x00000000000073c6 */ /* 0x000e360000000000 */
[----:B0-----:R0:W1:Y:S01]  /*0320*/  SYNCS.EXCH.64 URZ, [UR9], UR4 ;  /* 0x00000004093f75b2 */ /* 0x0010620008000100 */
[----:B------:R0:W2:Y:S01]  /*0330*/  SYNCS.EXCH.64 URZ, [UR9+0x28], UR6 ;  /* 0x00002806093f75b2 */ /* 0x0000a20008000100 */
[----:B------:R0:W3:Y:S01]  /*0340*/  SYNCS.EXCH.64 URZ, [UR9+0x8], UR4 ;  /* 0x00000804093f75b2 */ /* 0x0000e20008000100 */
[----:B------:R0:W4:Y:S01]  /*0350*/  SYNCS.EXCH.64 URZ, [UR9+0x30], UR6 ;  /* 0x00003006093f75b2 */ /* 0x0001220008000100 */
[----:B------:R0:W0:Y:S01]  /*0360*/  SYNCS.EXCH.64 URZ, [UR9+0x10], UR4 ;  /* 0x00001004093f75b2 */ /* 0x0000220008000100 */
[----:B------:R0:W0:Y:S01]  /*0370*/  SYNCS.EXCH.64 URZ, [UR9+0x38], UR6 ;  /* 0x00003806093f75b2 */ /* 0x0000220008000100 */
[----:B------:R0:W0:Y:S01]  /*0380*/  SYNCS.EXCH.64 URZ, [UR9+0x18], UR4 ;  /* 0x00001804093f75b2 */ /* 0x0000220008000100 */
[----:B------:R0:W0:Y:S01]  /*0390*/  SYNCS.EXCH.64 URZ, [UR9+0x40], UR6 ;  /* 0x00004006093f75b2 */ /* 0x0000220008000100 */
[----:B------:R0:W0:Y:S01]  /*03a0*/  SYNCS.EXCH.64 URZ, [UR9+0x20], UR4 ;  /* 0x00002004093f75b2 */ /* 0x0000220008000100 */
[----:B------:R0:W0:Y:S01]  /*03b0*/  SYNCS.EXCH.64 URZ, [UR9+0x48], UR6 ;  /* 0x00004806093f75b2 */ /* 0x0000220008000100 */
[----:B------:R-:W-:Y:S01]  /*03c0*/  NOP ;  /* 0x0000000000007918 */ /* 0x000fe20000000000 */
.L_x_2:
[----:B------:R-:W5:Y:S01]  /*03d0*/  LDC R2, c[0x0][0x65c] ;  /* 0x00019700ff027b82 */ /* 0x000f620000000800 */
[----:B------:R-:W1:Y:S01]  /*03e0*/  SHFL.IDX PT, R0, R0, RZ, 0x1f ;  /* 0x00001fff00007589 */ /* 0x000e6200000e0000 */
[----:B------:R-:W-:Y:S01]  /*03f0*/  ELECT P0, URZ, PT ;  /* 0x00000000003f782f */ /* 0x000fe20003800000 */
[----:B------:R-:W-:Y:S01]  /*0400*/  IMAD.MOV.U32 R3, RZ, RZ, RZ ;  /* 0x000000ffff037224 */ /* 0x000fe200078e00ff */
[----:B0-----:R-:W-:Y:S01]  /*0410*/  UMOV UR4, 0x20 ;  /* 0x0000002000047882 */ /* 0x001fe20000000000 */
[----:B------:R-:W0:Y:S01]  /*0420*/  S2R R11, SR_CTAID.Y ;  /* 0x00000000000b7919 */ /* 0x000e220000002600 */
[----:B------:R-:W-:Y:S01]  /*0430*/  NOP ;  /* 0x0000000000007918 */ /* 0x000fe20000000000 */
[----:B------:R-:W-:Y:S01]  /*0440*/  NOP ;  /* 0x0000000000007918 */ /* 0x000fe20000000000 */
[----:B-----5:R-:W-:Y:S02]  /*0450*/  ISETP.NE.AND P4, PT, R2, 0x1, PT ;  /* 0x000000010200780c */ /* 0x020fe40003f85270 */
[----:B------:R-:W5:Y:S01]  /*0460*/  S2R R2, SR_CTAID.X ;  /* 0x0000000000027919 */ /* 0x000f620000002500 */
[----:B-1----:R-:W-:-:S10]  /*0470*/  ISETP.NE.OR P0, PT, R0, RZ, !P0 ;  /* 0x000000ff0000720c */ /* 0x002fd40004705670 */
[----:B------:R-:W5:Y:S01]  /*0480*/  @P4 LDC R7, c[0x0][0x10] ;  /* 0x00000400ff074b82 */ /* 0x000f620000000800 */
[----:B0-----:R-:W-:Y:S02]  /*0490*/  @P4 IMAD.MOV.U32 R4, RZ, RZ, R11 ;  /* 0x000000ffff044224 */ /* 0x001fe400078e000b */
[----:B------:R-:W-:Y:S01]  /*04a0*/  VOTEU.ALL UP0, P0 ;  /* 0x00000000003f7886 */ /* 0x000fe20000000000 */
[----:B------:R-:W-:Y:S01]  /*04b0*/  @P4 IMAD.MOV.U32 R5, RZ, RZ, RZ ;  /* 0x000000ffff054224 */ /* 0x000fe200078e00ff */
[----:B------:R-:W-:Y:S01]  /*04c0*/  VOTEU.ALL UP1, P0 ;  /* 0x00000000003f7886 */ /* 0x000fe20000020000 */
[----:B------:R-:W-:Y:S02]  /*04d0*/  @P4 IMAD.MOV.U32 R13, RZ, RZ, RZ ;  /* 0x000000ffff0d4224 */ /* 0x000fe400078e00ff */
[----:B------:R-:W0:Y:S01]  /*04e0*/  @!P4 LDC R9, c[0x0][0xc] ;  /* 0x00000300ff09cb82 */ /* 0x000e220000000800 */
[----:B------:R-:W-:Y:S01]  /*04f0*/  @!UP0 UMOV UR6, 0x400 ;  /* 0x0000040000068882 */ /* 0x000fe20000000000 */
[----:B------:R-:W-:-:S04]  /*0500*/  @!UP0 UIADD3 UR4, -UR4, 0x100000, URZ ;  /* 0x0010000004048890 */ /* 0x000fc8000fffe13f */
[----:B------:R-:W-:Y:S02]  /*0510*/  @!UP0 USHF.L.U32 UR5, UR4, 0xb, URZ ;  /* 0x0000000b04058899 */ /* 0x000fe4000800063f */
[----:B------:R-:W-:Y:S01]  /*0520*/  @!UP0 USHF.L.U32 UR4, UR4, 0x1, URZ ;  /* 0x0000000104048899 */ /* 0x000fe2000800063f */
[----:B------:R-:W1:Y:S01]  /*0530*/  @!UP0 S2UR UR7, SR_CgaCtaId ;  /* 0x00000000000789c3 */ /* 0x000e620000008800 */
[----:B-----5:R-:W-:-:S04]  /*0540*/  @P4 IMAD.WIDE.U32 R6, R2, R7, R4 ;  /* 0x0000000702064225 */ /* 0x020fc800078e0004 */
[----:B------:R-:W-:Y:S02]  /*0550*/  @P4 IMAD.MOV.U32 R10, RZ, RZ, R6 ;  /* 0x000000ffff0a4224 */ /* 0x000fe400078e0006 */
[----:B------:R-:W-:Y:S02]  /*0560*/  @P4 IMAD.IADD R14, R7, 0x1, R13 ;  /* 0x00000001070e4824 */ /* 0x000fe400078e020d */
[----:B0-----:R-:W-:-:S04]  /*0570*/  @!P4 IMAD.WIDE.U32 R4, R9, R11, R2 ;  /* 0x0000000b0904c225 */ /* 0x001fc800078e0002 */
[----:B------:R-:W-:Y:S02]  /*0580*/  @!P4 IMAD.MOV.U32 R10, RZ, RZ, R4 ;  /* 0x000000ffff0ac224 */ /* 0x000fe400078e0004 */
[----:B------:R-:W-:Y:S01]  /*0590*/  @!P4 IMAD.MOV.U32 R14, RZ, RZ, R5 ;  /* 0x000000ffff0ec224 */ /* 0x000fe200078e0005 */
[----:B-1----:R-:W-:Y:S02]  /*05a0*/  @!UP0 ULEA UR6, UR7, UR6, 0x18 ;  /* 0x0000000607068291 */ /* 0x002fe4000f8ec03f */
[----:B------:R0:W-:Y:S01]  /*05b0*/  STL [R1+0x458], R10 ;  /* 0x0004580a01007387 */ /* 0x0001e20000100800 */
[----:B------:R-:W-:-:S03]  /*05c0*/  VOTEU.ALL UP0, P0 ;  /* 0x00000000003f7886 */ /* 0x000fc60000000000 */
[----:B------:R0:W-:Y:S04]  /*05d0*/  STL [R1+0x454], R14 ;  /* 0x0004540e01007387 */ /* 0x0001e80000100800 */
[----:B------:R-:W1:Y:S02]  /*05e0*/  FENCE.VIEW.ASYNC.S ;  /* 0x00000000000073c6 */ /* 0x000e640000000000 */
[----:B-1----:R0:W2:Y:S01]  /*05f0*/  @!UP0 SYNCS.EXCH.64 URZ, [UR6+0x60], UR4 ;  /* 0x00006004063f85b2 */ /* 0x0020a20008000100 */
[----:B------:R0:W2:Y:S01]  /*0600*/  @!UP1 SYNCS.EXCH.64 URZ, [UR6+0x68], UR4 ;  /* 0x00006804063f95b2 */ /* 0x0000a20008000100 */
[----:B------:R-:W-:Y:S01]  /*0610*/  NOP ;  /* 0x0000000000007918 */ /* 0x000fe20000000000 */
[----:B--234-:R-:W-:Y:S06]  /*0620*/  BAR.SYNC.DEFER_BLOCKING 0x0 ;  /* 0x0000000000007b1d */ /* 0x01cfec0000010000 */
[----:B0-----:R-:W-:Y:S05]  /*0630*/  @!P1 BRA `(.L_x_3) ;  /* 0x0000023000f09947 */ /* 0x001fea0003800000 */
[----:B------:R-:W-:-:S06]  /*0640*/  UISETP.GT.U32.AND UP0, UPT, UR10, 0x1, UPT ;  /* 0x000000010a00788c */ /* 0x000fcc000bf04070 */
[----:B------:R-:W-:-:S13]  /*0650*/  PLOP3.LUT P0, PT, PT, PT, UP0, 0x80, 0x0 ;  /* 0x000000000000781c */ /* 0x000fda0003f0f008 */
[----:B------:R-:W-:Y:S05]  /*0660*/  @P0 EXIT ;  /* 0x000000000000094d */ /* 0x000fea0003800000 */
[----:B------:R-:W-:Y:S01]  /*0670*/  IMAD.MOV.U32 R5, RZ, RZ, -0x1 ;  /* 0xffffffffff057424 */ /* 0x000fe200078e00ff */
[----:B------:R-:W-:Y:S01]  /*0680*/  ULDC.64 UR4, c[0x0][0x650] ;  /* 0x0001940000047ab9 */ /* 0x000fe20000000a00 */
[----:B------:R-:W-:Y:S01]  /*0690*/  IMAD.MOV.U32 R4, RZ, RZ, -0x1 ;  /* 0xffffffffff047424 */ /* 0x000fe200078e00ff */
[----:B------:R-:W-:Y:S01]  /*06a0*/  ISETP.GE.U32.AND P0, PT, R10, UR4, PT ;  /* 0x000000040a007c0c */ /* 0x000fe2000bf06070 */
[----:B------:R-:W-:Y:S01]  /*06b0*/  UMOV UR10, 0xffffffff ;  /* 0xffffffff000a7882 */ /* 0x000fe20000000000 */
[----:B------:R0:W-:Y:S01]  /*06c0*/  STL [R1+0x460], R5 ;  /* 0x0004600501007387 */ /* 0x0001e20000100800 */
[----:B------:R-:W-:Y:S02]  /*06d0*/  PRMT R0, RZ, 0x7610, R0 ;  /* 0x00007610ff007816 */ /* 0x000fe40000000000 */
[----:B------:R-:W-:Y:S01]  /*06e0*/  ISETP.GE.U32.AND.EX P0, PT, R14, UR5, PT, P0 ;  /* 0x000000050e007c0c */ /* 0x000fe2000bf06100 */
[----:B------:R0:W-:-:S12]  /*06f0*/  STL [R1+0x45c], R4 ;  /* 0x00045c0401007387 */ /* 0x0001d80000100800 */
[----:B0-----:R-:W-:Y:S05]  /*0700*/  @P0 BRA `(.L_x_4) ;  /* 0x00000004006c0947 */ /* 0x001fea0003800000 */
[----:B------:R-:W-:Y:S01]  /*0710*/  ULDC.64 UR14, c[0x0][0x628] ;  /* 0x00018a00000e7ab9 */ /* 0x000fe20000000a00 */
[----:B------:R-:W0:Y:S01]  /*0720*/  LDC.64 R12, c[0x0][0x620] ;  /* 0x00018800ff0c7b82 */ /* 0x000e220000000a00 */
[----:B------:R-:W-:Y:S01]  /*0730*/  ISETP.NE.U32.AND P0, PT, RZ, UR14, PT ;  /* 0x0000000eff007c0c */ /* 0x000fe2000bf05070 */
[----:B------:R-:W-:Y:S01]  /*0740*/  ULDC UR11, c[0x0][0x630] ;  /* 0x00018c00000b7ab9 */ /* 0x000fe20000000800 */
[----:B------:R-:W-:Y:S02]  /*0750*/  R2UR UR4, R10 ;  /* 0x000000000a0472ca */ /* 0x000fe400000e0000 */
[----:B------:R-:W-:Y:S02]  /*0760*/  ISETP.NE.AND.EX P0, PT, RZ, UR15, PT, P0 ;  /* 0x0000000fff007c0c */ /* 0x000fe4000bf05300 */
[----:B------:R-:W-:-:S11]  /*0770*/  R2UR UR5, R14 ;  /* 0x000000000e0572ca */ /* 0x000fd600000e0000 */
[----:B------:R-:W-:Y:S05]  /*0780*/  @!P0 BRA `(.L_x_5) ;  /* 0x0000000000308947 */ /* 0x000fea0003800000 */
[----:B------:R-:W-:Y:S01]  /*0790*/  R2UR UR4, R10 ;  /* 0x000000000a0472ca */ /* 0x000fe200000e0000 */
[----:B------:R-:W-:Y:S01]  /*07a0*/  ULDC UR8, c[0x0][0x634] ;  /* 0x00018d0000087ab9 */ /* 0x000fe20000000800 */
[----:B------:R-:W-:-:S11]  /*07b0*/  R2UR UR10, R14 ;  /* 0x000000000e0a72ca */ /* 0x000fd600000e0000 */
[----:B------:R-:W-:-:S04]  /*07c0*/  UIADD3 UR8, UP0, UR4, UR8, URZ ;  /* 0x0000000804087290 */ /* 0x000fc8000ff1e03f */
[----:B------:R-:W-:-:S04]  /*07d0*/  UIADD3.X UR10, URZ, UR10, URZ, UP0, !UPT ;  /* 0x0000000a3f0a7290 */ /* 0x000fc800087fe43f */
[----:B------:R-:W-:-:S04]  /*07e0*/  UIMAD.WIDE.U32 UR4, UR10, UR14, URZ ;  /* 0x0000000e0a0472a5 */ /* 0x000fc8000f8e003f */
[----:B------:R-:W-:Y:S02]  /*07f0*/  UIMAD.WIDE.U32 UR6, UP0, UR8, UR15, UR4 ;  /* 0x0000000f080672a5 */ /* 0x000fe4000f800004 */
[----:B------:R-:W-:Y:S02]  /*0800*/  UIMAD.WIDE.U32 UR4, UR8, UR14, URZ ;  /* 0x0000000e080472a5 */ /* 0x000fe4000f8e003f */
[----:B------:R-:W-:Y:S02]  /*0810*/  UIADD3.X UR9, URZ, URZ, URZ, UP0, !UPT ;  /* 0x0000003f3f097290 */ /* 0x000fe400087fe43f */
[----:B------:R-:W-:Y:S01]  /*0820*/  UIADD3 URZ, UP0, UR5, UR6, URZ ;  /* 0x00000006053f7290 */ /* 0x000fe2000ff1e03f */
[----:B------:R-:W-:-:S03]  /*0830*/  UMOV UR8, UR7 ;  /* 0x0000000700087c82 */ /* 0x000fc60008000000 */
[----:B------:R-:W-:-:S12]  /*0840*/  UIMAD.WIDE.U32.X UR4, UR10, UR15, UR8, UP0 ;  /* 0x0000000f0a0472a5 */ /* 0x000fd800080e0408 */
.L_x_5:
[----:B------:R-:W-:Y:S01]  /*0850*/  USHF.R.U64 UR10, UR4, UR11, UR5 ;  /* 0x0000000b040a7299 */ /* 0x000fe20008001205 */
[----:B------:R-:W1:Y:S01]  /*0860*/  LDC R8, c[0x0][0x618] ;  /* 0x00018600ff087b82 */ /* 0x000e620000000800 */
[----:B------:R-:W-:Y:S01]  /*0870*/  USHF.R.U32.HI UR4, URZ, UR11, UR5 ;  /* 0x0000000b3f047299 */ /* 0x000fe20008011605 */
[----:B------:R-:W-:Y:S01]  /*0880*/  I2FP.F32.U32 R0, R2 ;  /* 0x0000000200007245 */ /* 0x000fe20000201000 */
[----:B------:R-:W-:Y:S01]  /*0890*/  IMAD.MOV.U32 R4, RZ, RZ, R10 ;  /* 0x000000ffff047224 */ /* 0x000fe200078e000a */
[----:B------:R-:W-:Y:S01]  /*08a0*/  ULDC UR5, c[0x0][0x150] ;  /* 0x0000540000057ab9 */ /* 0x000fe20000000800 */
[----:B------:R-:W-:Y:S01]  /*08b0*/  IADD3 R7, P0, RZ, -UR10, RZ ;  /* 0x8000000aff077c10 */ /* 0x000fe2000ff1e0ff */
[----:B------:R-:W-:Y:S02]  /*08c0*/  IMAD.MOV.U32 R5, RZ, RZ, R14 ;  /* 0x000000ffff057224 */ /* 0x000fe400078e000e */
[----:B------:R-:W-:Y:S01]  /*08d0*/  FMUL R0, R0, UR5 ;  /* 0x0000000500007c20 */ /* 0x000fe20008400000 */
[----:B------:R-:W2:Y:S01]  /*08e0*/  LDC.64 R20, c[0x0][0x640] ;  /* 0x00019000ff147b82 */ /* 0x000ea20000000a00 */
[----:B------:R-:W-:Y:S01]  /*08f0*/  IMAD.X R9, RZ, RZ, ~UR4, P0 ;  /* 0x80000004ff097e24 */ /* 0x000fe200080e06ff */
[----:B------:R-:W-:Y:S01]  /*0900*/  ULDC UR4, c[0x0][0x154] ;  /* 0x0000550000047ab9 */ /* 0x000fe20000000800 */
[----:B0-----:R-:W-:-:S02]  /*0910*/  IMAD.WIDE.U32 R4, R7, R12, R4 ;  /* 0x0000000c07047225 */ /* 0x001fc400078e0004 */
[----:B------:R-:W0:Y:S03]  /*0920*/  F2I.U32.TRUNC.NTZ R0, R0 ;  /* 0x0000000000007305 */ /* 0x000e26000020f000 */
[----:B------:R-:W3:Y:S01]  /*0930*/  LDC R3, c[0x0][0x144] ;  /* 0x00005100ff037b82 */ /* 0x000ee20000000800 */
[----:B------:R-:W-:-:S04]  /*0940*/  IMAD R6, R9, R12, RZ ;  /* 0x0000000c09067224 */ /* 0x000fc800078e02ff */
[----:B------:R-:W-:-:S03]  /*0950*/  IMAD R7, R7, R13, R6 ;  /* 0x0000000d07077224 */ /* 0x000fc600078e0206 */
[----:B------:R-:W4:Y:S01]  /*0960*/  LDC R10, c[0x0][0x608] ;  /* 0x00018200ff0a7b82 */ /* 0x000f220000000800 */
[----:B------:R-:W-:Y:S02]  /*0970*/  IMAD.IADD R5, R5, 0x1, R7 ;  /* 0x0000000105057824 */ /* 0x000fe400078e0207 */
[----:B------:R-:W-:Y:S02]  /*0980*/  IMAD.MOV.U32 R7, RZ, RZ, -0x1 ;  /* 0xffffffffff077424 */ /* 0x000fe400078e00ff */
[----:B0-----:R-:W-:Y:S01]  /*0990*/  IMAD.MOV R6, RZ, RZ, -R0 ;  /* 0x000000ffff067224 */ /* 0x001fe200078e0a00 */
[----:B-1----:R-:W-:Y:S02]  /*09a0*/  SHF.R.U64 R14, R4, R8, R5 ;  /* 0x00000008040e7219 */ /* 0x002fe40000001205 */
[----:B------:R-:W0:Y:S01]  /*09b0*/  LDC R18, c[0x0][0x658] ;  /* 0x00019600ff127b82 */ /* 0x000e220000000800 */
[----:B------:R-:W-:Y:S02]  /*09c0*/  I2FP.F32.U32 R4, R11 ;  /* 0x0000000b00047245 */ /* 0x000fe40000201000 */
[----:B--2---:R-:W-:-:S02]  /*09d0*/  ISETP.NE.U32.AND P0, PT, R20, RZ, PT ;  /* 0x000000ff1400720c */ /* 0x004fc40003f05070 */
[----:B------:R-:W-:Y:S01]  /*09e0*/  SHF.R.U32.HI R5, RZ, R8, R5 ;  /* 0x00000008ff057219 */ /* 0x000fe20000011605 */
[----:B------:R-:W-:Y:S01]  /*09f0*/  FMUL R4, R4, UR4 ;  /* 0x0000000404047c20 */ /* 0x000fe20008400000 */
[----:B------:R-:W-:Y:S01]  /*0a00*/  ISETP.NE.AND.EX P0, PT, R21, RZ, PT, P0 ;  /* 0x000000ff1500720c */ /* 0x000fe20003f05300 */
[----:B------:R-:W1:Y:S01]  /*0a10*/  LDC R12, c[0x0][0x148] ;  /* 0x00005200ff0c7b82 */ /* 0x000e620000000800 */
[----:B---3--:R-:W-:-:S07]  /*0a20*/  IMAD R0, R3, R6, R2 ;  /* 0x0000000603007224 */ /* 0x008fce00078e0202 */
[----:B------:R-:W2:Y:S01]  /*0a30*/  LDC R16, c[0x0][0x600] ;  /* 0x00018000ff107b82 */ /* 0x000ea20000000800 */
[-CC-:B----4-:R-:W-:Y:S02]  /*0a40*/  SHF.R.U64 R22, R14, R10.reuse, R5.reuse ;  /* 0x0000000a0e167219 */ /* 0x190fe40000001205 */
[----:B------:R-:W-:Y:S01]  /*0a50*/  SHF.R.U32.HI R3, RZ, R10, R5 ;  /* 0x0000000aff037219 */ /* 0x000fe20000011605 */
[----:B------:R-:W-:Y:S01]  /*0a60*/  IMAD.MOV.U32 R5, RZ, RZ, 0x1 ;  /* 0x00000001ff057424 */ /* 0x000fe200078e00ff */
[----:B------:R3:W4:Y:S03]  /*0a70*/  F2I.U32.TRUNC.NTZ R10, R4 ;  /* 0x00000004000a7305 */ /* 0x000726000020f000 */
[----:B------:R-:W1:Y:S01]  /*0a80*/  LDC R15, c[0x0][0x648] ;  /* 0x00019200ff0f7b82 */ /* 0x000e620000000800 */
[-C--:B0-----:R-:W-:Y:S02]  /*0a90*/  SHF.L.U32 R2, R7, R18.reuse, RZ ;  /* 0x0000001207027219 */ /* 0x081fe400000006ff */
[----:B------:R-:W-:-:S02]  /*0aa0*/  SHF.R.U64 R24, R22, R18, R3 ;  /* 0x0000001216187219 */ /* 0x000fc40000001203 */
[----:B------:R-:W-:Y:S02]  /*0ab0*/  LOP3.LUT R9, RZ, R2, RZ, 0x33, !PT ;  /* 0x00000002ff097212 */ /* 0x000fe400078e33ff */
[-C--:B------:R-:W-:Y:S01]  /*0ac0*/  SHF.R.U32.HI R3, RZ, R18.reuse, R3 ;  /* 0x00000012ff037219 */ /* 0x080fe20000011603 */
[----:B------:R-:W0:Y:S01]  /*0ad0*/  LDC R17, c[0x0][0x638] ;  /* 0x00018e00ff117b82 */ /* 0x000e220000000800 */
[----:B------:R-:W-:Y:S01]  /*0ae0*/  SHF.L.U32 R8, R5, R18, RZ ;  /* 0x0000001205087219 */ /* 0x000fe200000006ff */
[----:B------:R-:W-:-:S06]  /*0af0*/  IMAD.MOV.U32 R2, RZ, RZ, R24 ;  /* 0x000000ffff027224 */ /* 0x000fcc00078e0018 */
[----:B------:R-:W0:Y:S01]  /*0b00*/  LDC R19, c[0x0][0x610] ;  /* 0x00018400ff137b82 */ /* 0x000e220000000800 */
[----:B---34-:R-:W-:Y:S05]  /*0b10*/  @!P0 BRA `(.L_x_6) ;  /* 0x0000000000288947 */ /* 0x018fea0003800000 */
[----:B------:R-:W3:Y:S02]  /*0b20*/  LDC R7, c[0x0][0x64c] ;  /* 0x00019300ff077b82 */ /* 0x000ee40000000800 */
[----:B---3--:R-:W-:-:S05]  /*0b30*/  IADD3 R7, P0, R24, R7, RZ ;  /* 0x0000000718077210 */ /* 0x008fca0007f1e0ff */
[----:B------:R-:W-:-:S04]  /*0b40*/  IMAD.X R13, RZ, RZ, R3, P0 ;  /* 0x000000ffff0d7224 */ /* 0x000fc800000e0603 */
[----:B------:R-:W-:-:S04]  /*0b50*/  IMAD.WIDE.U32 R2, R13, R20, RZ ;  /* 0x000000140d027225 */ /* 0x000fc800078e00ff */
[----:B------:R-:W-:-:S04]  /*0b60*/  IMAD.WIDE.U32 R4, P0, R7, R21, R2 ;  /* 0x0000001507047225 */ /* 0x000fc80007800002 */
[----:B------:R-:W-:-:S04]  /*0b70*/  IMAD.WIDE.U32 R2, R7, R20, RZ ;  /* 0x0000001407027225 */ /* 0x000fc800078e00ff */
[----:B------:R-:W-:Y:S01]  /*0b80*/  IMAD.X R7, RZ, RZ, RZ, P0 ;  /* 0x000000ffff077224 */ /* 0x000fe200000e06ff */
[----:B------:R-:W-:Y:S01]  /*0b90*/  IADD3 RZ, P0, R3, R4, RZ ;  /* 0x0000000403ff7210 */ /* 0x000fe20007f1e0ff */
[----:B------:R-:W-:-:S04]  /*0ba0*/  IMAD.MOV.U32 R6, RZ, RZ, R5 ;  /* 0x000000ffff067224 */ /* 0x000fc800078e0005 */
[----:B------:R-:W-:-:S08]  /*0bb0*/  IMAD.WIDE.U32.X R2, R13, R21, R6, P0 ;  /* 0x000000150d027225 */ /* 0x000fd000000e0406 */
.L_x_6:
[----:B-1----:R-:W-:Y:S01]  /*0bc0*/  SHF.R.U64 R2, R2, R15, R3 ;  /* 0x0000000f02027219 */ /* 0x002fe20000001203 */
[----:B--2---:R-:W-:Y:S01]  /*0bd0*/  VIADD R3, R16, 0xffffffff ;  /* 0xffffffff10037836 */ /* 0x004fe20000000000 */
[----:B------:R-:W-:Y:S01]  /*0be0*/  LOP3.LUT R9, R22, R9, RZ, 0xc0, !PT ;  /* 0x0000000916097212 */ /* 0x000fe200078ec0ff */
[----:B------:R-:W-:Y:S02]  /*0bf0*/  IMAD.MOV R10, RZ, RZ, -R10 ;  /* 0x000000ffff0a7224 */ /* 0x000fe400078e0a0a */
[----:B------:R-:W-:Y:S01]  /*0c00*/  IMAD.MOV R4, RZ, RZ, -R2 ;  /* 0x000000ffff047224 */ /* 0x000fe200078e0a02 */
[----:B------:R-:W-:Y:S01]  /*0c10*/  LOP3.LUT R14, R14, R3, RZ, 0xc0, !PT ;  /* 0x000000030e0e7212 */ /* 0x000fe200078ec0ff */
[----:B------:R-:W-:Y:S02]  /*0c20*/  @P4 IMAD R0, R12, R10, R11 ;  /* 0x0000000a0c004224 */ /* 0x000fe400078e020b */
[----:B------:R-:W-:Y:S02]  /*0c30*/  IMAD R9, R8, R2, R9 ;  /* 0x0000000208097224 */ /* 0x000fe400078e0209 */
[----:B0-----:R-:W-:-:S02]  /*0c40*/  IMAD R3, R4, R17, R24 ;  /* 0x0000001104037224 */ /* 0x001fc400078e0218 */
[----:B------:R-:W-:Y:S02]  /*0c50*/  IMAD R2, R9, R19, R0 ;  /* 0x0000001309027224 */ /* 0x000fe400078e0200 */
[----:B------:R-:W-:Y:S02]  /*0c60*/  IMAD R3, R3, R16, R14 ;  /* 0x0000001003037224 */ /* 0x000fe400078e020e */
[----:B------:R-:W-:-:S03]  /*0c70*/  IMAD.MOV.U32 R0, RZ, RZ, 0x1 ;  /* 0x00000001ff007424 */ /* 0x000fc600078e00ff */
[----:B------:R-:W-:Y:S02]  /*0c80*/  SEL R4, R3, R2, !P4 ;  /* 0x0000000203047207 */ /* 0x000fe40006000000 */
[----:B------:R-:W-:-:S03]  /*0c90*/  SEL R2, R2, R3, !P4 ;  /* 0x0000000302027207 */ /* 0x000fc60006000000 */
[----:B------:R0:W-:Y:S04]  /*0ca0*/  STL [R1+0x45c], R4 ;  /* 0x00045c0401007387 */ /* 0x0001e80000100800 */
[----:B------:R0:W-:Y:S02]  /*0cb0*/  STL [R1+0x460], R2 ;  /* 0x0004600201007387 */ /* 0x0001e40000100800 */
.L_x_4:
[----:B------:R-:W-:-:S08]  /*0cc0*/  NOP ;  /* 0x0000000000007918 */ /* 0x000fd00000000000 */
[----:B------:R-:W1:Y:S02]  /*0cd0*/  USETMAXREG.TRY_ALLOC.CTAPOOL UP0, 0xf0 ;  /* 0x000000f0000079c8 */ /* 0x000e640008000600 */
[----:B-1----:R-:W-:-:S13]  /*0ce0*/  PLOP3.LUT P0, PT, PT, PT, UP0, 0x80, 0x0 ;  /* 0x000000000000781c */ /* 0x002fda0003f0f008 */
[----:B------:R-:W-:Y:S05]  /*0cf0*/  @!P0 BRA `(.L_x_4) ;  /* 0xfffffffc00f08947 */ /* 0x000fea000383ffff */
[----:B------:R-:W-:Y:S01]  /*0d00*/  ULDC.64 UR4, c[0x0][0x598] ;  /* 0x0001660000047ab9 */ /* 0x000fe20000000a00 */
[----:B------:R-:W-:Y:S01]  /*0d10*/  ULDC.64 UR20, c[0x0][0x208] ;  /* 0x0000820000147ab9 */ /* 0x000fe20000000a00 */
[----:B------:R-:W-:-:S04]  /*0d20*/  ISETP.NE.U32.AND P0, PT, RZ, UR4, PT ;  /* 0x00000004ff007c0c */ /* 0x000fc8000bf05070 */
[----:B------:R-:W-:-:S13]  /*0d30*/  ISETP.NE.AND.EX P0, PT, RZ, UR5, PT, P0 ;  /* 0x00000005ff007c0c */ /* 0x000fda000bf05300 */
[----:B------:R-:W-:Y:S05]  /*0d40*/  @!P0 BRA `(.L_x_7) ;  /* 0x0000000000208947 */ /* 0x000fea0003800000 */
[----:B0-----:R-:W0:Y:S02]  /*0d50*/  LDC.64 R2, c[0x0][0x598] ;  /* 0x00016600ff027b82 */ /* 0x001e240000000a00 */
[----:B0-----:R-:W2:Y:S02]  /*0d60*/  LDG.E.64 R2, desc[UR20][R2.64] ;  /* 0x0000001402027981 */ /* 0x001ea4000c1e1b00 */
[----:B--2---:R-:W-:-:S04]  /*0d70*/  ISETP.NE.U32.AND P0, PT, R2, RZ, PT ;  /* 0x000000ff0200720c */ /* 0x004fc80003f05070 */
[----:B------:R-:W-:-:S13]  /*0d80*/  ISETP.NE.AND.EX P0, PT, R3, RZ, PT, P0 ;  /* 0x000000ff0300720c */ /* 0x000fda0003f05300 */
[----:B------:R-:W-:Y:S05]  /*0d90*/  @!P0 BRA `(.L_x_7) ;  /* 0x00000000000c8947 */ /* 0x000fea0003800000 */
[----:B------:R-:W2:Y:S02]  /*0da0*/  LD.E R2, desc[UR20][R2.64] ;  /* 0x0000001402027980 */ /* 0x000ea4000c101900 */
[----:B--2---:R-:W-:Y:S01]  /*0db0*/  R2UR UR15, R2 ;  /* 0x00000000020f72ca */ /* 0x004fe200000e0000 */
[----:B------:R-:W-:-:S14]  /*0dc0*/  BRA `(.L_x_8) ;  /* 0x0000000000247947 */ /* 0x000fdc0003800000 */
.L_x_7:
[----:B------:R-:W-:Y:S02]  /*0dd0*/  ULDC.64 UR4, c[0x0][0x588] ;  /* 0x0001620000047ab9 */ /* 0x000fe40000000a00 */
[----:B------:R-:W-:-:S04]  /*0de0*/  ISETP.NE.U32.AND P0, PT, RZ, UR4, PT ;  /* 0x00000004ff007c0c */ /* 0x000fc8000bf05070 */
[----:B------:R-:W-:-:S13]  /*0df0*/  ISETP.NE.AND.EX P0, PT, RZ, UR5, PT, P0 ;  /* 0x00000005ff007c0c */ /* 0x000fda000bf05300 */
[----:B------:R-:W-:Y:S05]  /*0e00*/  @!P0 BRA `(.L_x_9) ;  /* 0x0000000000108947 */ /* 0x000fea0003800000 */
[----:B0-----:R-:W0:Y:S02]  /*0e10*/  LDC.64 R2, c[0x0][0x588] ;  /* 0x00016200ff027b82 */ /* 0x001e240000000a00 */
[----:B0-----:R-:W2:Y:S02]  /*0e20*/  LDG.E R2, desc[UR20][R2.64] ;  /* 0x0000001402027981 */ /* 0x001ea4000c1e1900 */
[----:B--2---:R-:W-:Y:S01]  /*0e30*/  R2UR UR15, R2 ;  /* 0x00000000020f72ca */ /* 0x004fe200000e0000 */
[----:B------:R-:W-:-:S14]  /*0e40*/  BRA `(.L_x_8) ;  /* 0x0000000000047947 */ /* 0x000fdc0003800000 */
.L_x_9:
[----:B------:R-:W-:-:S05]  /*0e50*/  ULDC UR15, c[0x0][0x580] ;  /* 0x00016000000f7ab9 */ /* 0x000fca0000000800 */
.L_x_8:
[----:B------:R-:W-:Y:S02]  /*0e60*/  ULDC.64 UR4, c[0x0][0x5a0] ;  /* 0x0001680000047ab9 */ /* 0x000fe40000000a00 */
        /* <DEDUP_REMOVED lines=11> */
.L_x_10:
        /* <DEDUP_REMOVED lines=8> */
.L_x_12:
[----:B------:R-:W-:-:S05]  /*0fa0*/  ULDC UR22, c[0x0][0x584] ;  /* 0x0001610000167ab9 */ /* 0x000fca0000000800 */
.L_x_11:
[----:B------:R-:W-:-:S13]  /*0fb0*/  LOP3.LUT P0, RZ, R0, 0xff, RZ, 0xc0, !PT ;  /* 0x000000ff00ff7812 */ /* 0x000fda000780c0ff */
[----:B------:R-:W-:Y:S05]  /*0fc0*/  @!P0 EXIT ;  /* 0x000000000000894d */ /* 0x000fea0003800000 */
[----:B------:R-:W-:Y:S01]  /*0fd0*/  ULDC UR4, c[0x0][0x28c] ;  /* 0x0000a30000047ab9 */ /* 0x000fe20000000800 */
[----:B------:R-:W-:Y:S02]  /*0fe0*/  ULOP3.LUT UR23, UR13, 0x1, URZ, 0xfc, !UPT ;  /* 0x000000010d177892 */ /* 0x000fe4000f8efc3f */
[----:B------:R-:W-:-:S04]  /*0ff0*/  UIADD3 UR4, UR4, 0x3f, URZ ;  /* 0x0000003f04047890 */ /* 0x000fc8000fffe03f */
[----:B------:R-:W-:-:S04]  /*1000*/  USHF.R.S32.HI UR5, URZ, 0x1f, UR4 ;  /* 0x0000001f3f057899 */ /* 0x000fc80008011404 */
[----:B------:R-:W-:-:S03]  /*1010*/  ULEA.HI UR5, UR5, UR4, URZ, 0x6 ;  /* 0x0000000405057291 */ /* 0x000fc6000f8f303f */
[----:B------:R-:W-:Y:S01]  /*1020*/  UMOV UR4, URZ ;  /* 0x0000003f00047c82 */ /* 0x000fe20008000000 */
[----:B------:R-:W-:-:S03]  /*1030*/  USHF.R.S32.HI UR9, URZ, 0x6, UR5 ;  /* 0x000000063f097899 */ /* 0x000fc60008011405 */
[----:B------:R-:W-:-:S09]  /*1040*/  UMOV UR5, URZ ;  /* 0x0000003f00057c82 */ /* 0x000fd20008000000 */
.L_x_549:
[----:B------:R-:W-:Y:S01]  /*1050*/  STL [R1+0x450], RZ ;  /* 0x000450ff01007387 */ /* 0x000fe20000100800 */
[----:B-1----:R-:W1:Y:S01]  /*1060*/  S2UR UR17, SR_CgaCtaId ;  /* 0x00000000001179c3 */ /* 0x002e620000008800 */
[----:B------:R-:W-:Y:S01]  /*1070*/  UMOV UR16, 0x400 ;  /* 0x0000040000107882 */ /* 0x000fe20000000000 */
[----:B------:R-:W-:Y:S01]  /*1080*/  UMOV UR6, URZ ;  /* 0x0000003f00067c82 */ /* 0x000fe20008000000 */
[----:B------:R-:W-:Y:S01]  /*1090*/  STL [R1+0x44c], RZ ;  /* 0x00044cff01007387 */ /* 0x000fe20000100800 */
[----:B------:R-:W-:Y:S01]  /*10a0*/  UMOV UR7, URZ ;  /* 0x0000003f00077c82 */ /* 0x000fe20008000000 */
[----:B------:R-:W-:Y:S01]  /*10b0*/  UMOV UR8, URZ ;  /* 0x0000003f00087c82 */ /* 0x000fe20008000000 */
[----:B------:R-:W-:Y:S01]  /*10c0*/  CS2R R236, SRZ ;  /* 0x0000000000ec7805 */ /* 0x000fe2000001ff00 */
[----:B------:R-:W-:Y:S01]  /*10d0*/  STL [R1+0x448], RZ ;  /* 0x000448ff01007387 */ /* 0x000fe20000100800 */
[----:B0-2---:R-:W0:Y:S01]  /*10e0*/  LDC R2, c[0x0][0x28c] ;  /* 0x0000a300ff027b82 */ /* 0x005e220000000800 */
[----:B------:R-:W-:-:S02]  /*10f0*/  CS2R R234, SRZ ;  /* 0x0000000000ea7805 */ /* 0x000fc4000001ff00 */
[----:B------:R-:W-:Y:S01]  /*1100*/  CS2R R232, SRZ ;  /* 0x0000000000e87805 */ /* 0x000fe2000001ff00 */
[----:B------:R-:W-:Y:S01]  /*1110*/  STL [R1+0x444], RZ ;  /* 0x000444ff01007387 */ /* 0x000fe20000100800 */
[----:B------:R-:W-:Y:S02]  /*1120*/  CS2R R230, SRZ ;  /* 0x0000000000e67805 */ /* 0x000fe4000001ff00 */
[----:B------:R-:W-:Y:S02]  /*1130*/  CS2R R228, SRZ ;  /* 0x0000000000e47805 */ /* 0x000fe4000001ff00 */
[----:B------:R-:W-:Y:S01]  /*1140*/  CS2R R226, SRZ ;  /* 0x0000000000e27805 */ /* 0x000fe2000001ff00 */
[----:B------:R-:W-:Y:S01]  /*1150*/  STL [R1+0x440], RZ ;  /* 0x000440ff01007387 */ /* 0x000fe20000100800 */
[----:B------:R-:W-:Y:S02]  /*1160*/  CS2R R224, SRZ ;  /* 0x0000000000e07805 */ /* 0x000fe4000001ff00 */
        /* <DEDUP_REMOVED lines=15> */
[----:B0-----:R-:W-:Y:S02]  /*1260*/  ISETP.GE.AND P0, PT, R2, 0x1, PT ;  /* 0x000000010200780c */ /* 0x001fe40003f06270 */
        /* <DEDUP_REMOVED lines=47> */
[----:B------:R-:W-:Y:S01]  /*1560*/  IMAD.MOV.U32 R3, RZ, RZ, RZ ;  /* 0x000000ffff037224 */ /* 0x000fe200078e00ff */
[----:B------:R-:W-:Y:S02]  /*1570*/  CS2R R24, SRZ ;  /* 0x0000000000187805 */ /* 0x000fe4000001ff00 */
[----:B------:R-:W-:Y:S01]  /*1580*/  CS2R R26, SRZ ;  /* 0x00000000001a7805 */ /* 0x000fe2000001ff00 */
[----:B------:R-:W-:Y:S01]  /*1590*/  STL [R1+0x3fc], RZ ;  /* 0x0003fcff01007387 */ /* 0x000fe20000100800 */
[----:B------:R-:W-:-:S02]  /*15a0*/  CS2R R28, SRZ ;  /* 0x00000000001c7805 */ /* 0x000fc4000001ff00 */
[----:B------:R-:W-:Y:S02]  /*15b0*/  CS2R R30, SRZ ;  /* 0x00000000001e7805 */ /* 0x000fe4000001ff00 */
[----:B------:R-:W-:Y:S01]  /*15c0*/  CS2R R32, SRZ ;  /* 0x0000000000207805 */ /* 0x000fe2000001ff00 */
[----:B------:R-:W-:Y:S01]  /*15d0*/  STL [R1+0x3f8], RZ ;  /* 0x0003f8ff01007387 */ /* 0x000fe20000100800 */
[----:B------:R-:W-:Y:S02]  /*15e0*/  CS2R R34, SRZ ;  /* 0x0000000000227805 */ /* 0x000fe4000001ff00 */
        /* <DEDUP_REMOVED lines=76> */
[----:B------:R-:W-:Y:S01]  /*1ab0*/  CS2R R150, SRZ ;  /* 0x0000000000967805 */ /* 0x000fe2000001ff00 */
[----:B------:R-:W-:Y:S04]  /*1ac0*/  STL [R1+0x3a8], RZ ;  /* 0x0003a8ff01007387 */ /* 0x000fe80000100800 */
        /* <DEDUP_REMOVED lines=106> */
[----:B------:R-:W-:Y:S04]  /*2170*/  STL [R1], RZ ;  /* 0x000000ff01007387 */ /* 0x000fe80000100800 */
        /* <DEDUP_REMOVED lines=39> */
[----:B------:R-:W-:Y:S01]  /*23f0*/  STL [R1+0xa0], RZ ;  /* 0x0000a0ff01007387 */ /* 0x000fe20000100800 */
[----:B------:R-:W0:Y:S03]  /*2400*/  S2R R0, SR_TID.X ;  /* 0x0000000000007919 */ /* 0x000e260000002100 */
        /* <DEDUP_REMOVED lines=8> */
[----:B0-----:R-:W-:-:S03]  /*2490*/  LOP3.LUT R0, R0, 0x80, RZ, 0xc0, !PT ;  /* 0x0000008000007812 */ /* 0x001fc600078ec0ff */
[----:B------:R-:W-:Y:S01]  /*24a0*/  STL [R1+0xc4], RZ ;  /* 0x0000c4ff01007387 */ /* 0x000fe20000100800 */
[----:B------:R-:W-:-:S03]  /*24b0*/  SHF.R.U32.HI R0, RZ, 0x7, R0 ;  /* 0x00000007ff007819 */ /* 0x000fc60000011600 */
        /* <DEDUP_REMOVED lines=33> */
[----:B------:R-:W0:Y:S04]  /*26d0*/  SHFL.IDX PT, R0, R0, RZ, 0x1f ;  /* 0x00001fff00007589 */ /* 0x000e2800000e0000 */
[----:B------:R2:W-:Y:S04]  /*26e0*/  STL [R1+0x14c], RZ ;  /* 0x00014cff01007387 */ /* 0x0005e80000100800 */
[----:B------:R2:W-:Y:S04]  /*26f0*/  STL [R1+0x150], RZ ;  /* 0x000150ff01007387 */ /* 0x0005e80000100800 */
[----:B------:R2:W-:Y:S04]  /*2700*/  STL [R1+0x154], RZ ;  /* 0x000154ff01007387 */ /* 0x0005e80000100800 */
[----:B------:R2:W-:Y:S04]  /*2710*/  STL [R1+0x158], RZ ;  /* 0x000158ff01007387 */ /* 0x0005e80000100800 */
[----:B------:R2:W-:Y:S04]  /*2720*/  STL [R1+0x15c], RZ ;  /* 0x00015cff01007387 */ /* 0x0005e80000100800 */
[----:B------:R2:W-:Y:S01]  /*2730*/  STL [R1+0x160], RZ ;  /* 0x000160ff01007387 */ /* 0x0005e20000100800 */
[----:B0-----:R-:W-:Y:S01]  /*2740*/  R2UR UR12, R0 ;  /* 0x00000000000c72ca */ /* 0x001fe200000e0000 */
[----:B------:R-:W-:-:S02]  /*2750*/  IMAD.U32 R0, RZ, RZ, UR4 ;  /* 0x00000004ff007e24 */ /* 0x000fc4000f8e00ff */
[----:B------:R2:W-:Y:S04]  /*2760*/  STL [R1+0x164], RZ ;  /* 0x000164ff01007387 */ /* 0x0005e80000100800 */
[----:B------:R2:W-:Y:S04]  /*2770*/  STL [R1+0x168], RZ ;  /* 0x000168ff01007387 */ /* 0x0005e80000100800 */
[----:B------:R2:W-:Y:S02]  /*2780*/  STL [R1+0x16c], RZ ;  /* 0x00016cff01007387 */ /* 0x0005e40000100800 */
[----:B------:R-:W-:-:S02]  /*2790*/  ULEA.HI UR11, UR12, UR12, URZ, 0x1 ;  /* 0x0000000c0c0b7291 */ /* 0x000fc4000f8f083f */
[----:B------:R2:W-:Y:S02]  /*27a0*/  STL [R1+0x170], RZ ;  /* 0x000170ff01007387 */ /* 0x0005e40000100800 */
[----:B------:R-:W-:Y:S02]  /*27b0*/  ULOP3.LUT UR14, UR11, 0xffffe, URZ, 0xc0, !UPT ;  /* 0x000ffffe0b0e7892 */ /* 0x000fe4000f8ec03f */
[----:B------:R2:W-:Y:S01]  /*27c0*/  STL [R1+0x174], RZ ;  /* 0x000174ff01007387 */ /* 0x0005e20000100800 */
[----:B-1----:R-:W-:Y:S02]  /*27d0*/  ULEA UR11, UR17, UR16, 0x18 ;  /* 0x00000010110b7291 */ /* 0x002fe4000f8ec03f */
[----:B------:R-:W-:Y:S01]  /*27e0*/  UIADD3 UR14, UR12, -UR14, URZ ;  /* 0x8000000e0c0e7290 */ /* 0x000fe2000fffe03f */
[----:B------:R2:W-:Y:S03]  /*27f0*/  STL [R1+0x178], RZ ;  /* 0x000178ff01007387 */ /* 0x0005e60000100800 */
[----:B------:R-:W-:Y:S01]  /*2800*/  ULEA UR14, UR14, UR11, 0xc ;  /* 0x0000000b0e0e7291 */ /* 0x000fe2000f8e603f */
[----:B------:R2:W-:Y:S03]  /*2810*/  STL [R1+0x17c], RZ ;  /* 0x00017cff01007387 */ /* 0x0005e60000100800 */
[----:B------:R-:W-:Y:S01]  /*2820*/  UIADD3 UR14, UR14, 0x100, URZ ;  /* 0x000001000e0e7890 */ /* 0x000fe2000fffe03f */
[----:B------:R2:W-:Y:S03]  /*2830*/  STL [R1+0x180], RZ ;  /* 0x000180ff01007387 */ /* 0x0005e60000100800 */
[----:B------:R-:W-:Y:S01]  /*2840*/  USHF.R.U32.HI UR12, URZ, 0x4, UR14 ;  /* 0x000000043f0c7899 */ /* 0x000fe2000801160e */
[----:B------:R2:W-:Y:S02]  /*2850*/  STL [R1+0x184], RZ ;  /* 0x000184ff01007387 */ /* 0x0005e40000100800 */
[----:B------:R-:W-:Y:S01]  /*2860*/  UMOV UR14, UR5 ;  /* 0x00000005000e7c82 */ /* 0x000fe20008000000 */
[----:B------:R-:W-:Y:S01]  /*2870*/  ULOP3.LUT UR12, UR12, 0x3fff, URZ, 0xc0, !UPT ;  /* 0x00003fff0c0c7892 */ /* 0x000fe2000f8ec03f */
[----:B------:R2:W-:Y:S04]  /*2880*/  STL [R1+0x188], RZ ;  /* 0x000188ff01007387 */ /* 0x0005e80000100800 */
        /* <DEDUP_REMOVED lines=28> */
[----:B------:R2:W-:Y:S01]  /*2a50*/  STL [R1+0x1fc], RZ ;  /* 0x0001fcff01007387 */ /* 0x0005e20000100800 */
[----:B------:R-:W-:Y:S05]  /*2a60*/  @!P0 BRA `(.L_x_13) ;  /* 0x0000004000c08947 */ /* 0x000fea0003800000 */
[----:B------:R-:W-:-:S06]  /*2a70*/  UISETP.NE.AND UP0, UPT, UR23, 0x3, UPT ;  /* 0x000000031700788c */ /* 0x000fcc000bf05270 */
[----:B------:R-:W-:-:S13]  /*2a80*/  PLOP3.LUT P1, PT, PT, PT, UP0, 0x80, 0x0 ;  /* 0x000000000000781c */ /* 0x000fda0003f2f008 */
[----:B------:R-:W-:Y:S05]  /*2a90*/  @!P1 BRA `(.L_x_14) ;  /* 0x0000000000049947 */ /* 0x000fea0003800000 */
[----:B------:R-:W-:Y:S01]  /*2aa0*/  BPT.TRAP 0x1 ;  /* 0x000000040000795c */ /* 0x000fe20000300000 */
.L_x_14:
[----:B------:R-:W-:Y:S01]  /*2ab0*/  ULEA UR6, UR5, UR11, 0x3 ;  /* 0x0000000b05067291 */ /* 0x000fe2000f8e183f */
[----:B------:R-:W-:-:S05]  /*2ac0*/  IMAD.U32 R0, RZ, RZ, UR4 ;  /* 0x00000004ff007e24 */ /* 0x000fca000f8e00ff */
[----:B------:R-:W-:-:S04]  /*2ad0*/  SHF.L.U32 R0, R0, 0x1f, RZ ;  /* 0x0000001f00007819 */ /* 0x000fc800000006ff */
[----:B------:R0:W1:Y:S01]  /*2ae0*/  SYNCS.PHASECHK.TRANS64.TRYWAIT P0, [UR6], R0 ;  /* 0x00000000ff0075a7 */ /* 0x0000620008000146 */
[----:B------:R-:W-:Y:S05]  /*2af0*/  @!P1 BRA `(.L_x_15) ;  /* 0x0000000000049947 */ /* 0x000fea0003800000 */
[----:B------:R-:W-:Y:S01]  /*2b00*/  BPT.TRAP 0x1 ;  /* 0x000000040000795c */ /* 0x000fe20000300000 */
.L_x_15:
[----:B-1----:R-:W-:Y:S05]  /*2b10*/  @P0 BRA `(.L_x_16) ;  /* 0x0000000000080947 */ /* 0x002fea0003800000 */
[----:B------:R-:W1:Y:S02]  /*2b20*/  SYNCS.PHASECHK.TRANS64.TRYWAIT P0, [UR6], R0 ;  /* 0x00000000ff0075a7 */ /* 0x000e640008000146 */
[----:B-1----:R-:W-:Y:S05]  /*2b30*/  @!P0 BRA `(.L_x_17) ;  /* 0x0000022400808947 */ /* 0x002fea0003800000 */
.L_x_16:
[----:B------:R-:W-:Y:S01]  /*2b40*/  UIADD3 UR6, UR11, 0x14100, URZ ;  /* 0x000141000b067890 */ /* 0x000fe2000fffe03f */
[----:B------:R-:W-:Y:S01]  /*2b50*/  WARPGROUP.ARRIVE ;  /* 0x00000000000079c5 */ /* 0x000fe20000000000 */
[----:B------:R-:W-:Y:S02]  /*2b60*/  ULOP3.LUT UR7, UR12, 0x10000, URZ, 0xfc, !UPT ;  /* 0x000100000c077892 */ /* 0x000fe4000f8efc3f */
[----:B------:R-:W-:Y:S02]  /*2b70*/  USHF.R.U32.HI UR6, URZ, 0x4, UR6 ;  /* 0x000000043f067899 */ /* 0x000fe40008011606 */
[----:B------:R-:W-:Y:S02]  /*2b80*/  ULEA UR7, UR5, UR7, 0xa ;  /* 0x0000000705077291 */ /* 0x000fe4000f8e503f */
[----:B------:R-:W-:Y:S01]  /*2b90*/  ULOP3.LUT UR6, UR6, 0x3fff, URZ, 0xc0, !UPT ;  /* 0x00003fff06067892 */ /* 0x000fe2000f8ec03f */
[----:B------:R-:W-:Y:S01]  /*2ba0*/  UMOV UR17, 0x80000020 ;  /* 0x8000002000117882 */ /* 0x000fe20000000000 */
[----:B------:R-:W-:-:S02]  /*2bb0*/  UMOV UR19, 0x80000020 ;  /* 0x8000002000137882 */ /* 0x000fc40000000000 */
[----:B------:R-:W-:Y:S01]  /*2bc0*/  ULOP3.LUT UR6, UR6, 0x10000, URZ, 0xfc, !UPT ;  /* 0x0001000006067892 */ /* 0x000fe2000f8efc3f */
[----:B------:R-:W-:-:S03]  /*2bd0*/  UMOV UR16, UR7 ;  /* 0x0000000700107c82 */ /* 0x000fc60008000000 */
[----:B------:R-:W-:-:S03]  /*2be0*/  ULEA UR8, UR5, UR6, 0xa ;  /* 0x0000000605087291 */ /* 0x000fc6000f8e503f */
[----:B------:R-:W-:-:S04]  /*2bf0*/  UMOV UR6, 0x2 ;  /* 0x0000000200067882 */ /* 0x000fc80000000000 */
[----:B------:R-:W-:Y:S02]  /*2c00*/  UMOV UR18, UR8 ;  /* 0x0000000800127c82 */ /* 0x000fe40008000000 */
[----:B------:R-:W-:Y:S01]  /*2c10*/  QGMMA.64x256x32.F32.E4M3.E4M3 R24, gdesc[UR16], RZ, !UPT, gsb0 ;  /* 0x03e00000101879f3 */ /* 0x000fe2000c0008ff */
[----:B------:R-:W-:Y:S01]  /*2c20*/  UIADD3 UR16, UR7, 0x200, URZ ;  /* 0x0000020007107890 */ /* 0x000fe2000fffe03f */
[----:B------:R-:W-:Y:S01]  /*2c30*/  UMOV UR17, 0x80000020 ;  /* 0x8000002000117882 */ /* 0x000fe20000000000 */
[----:B------:R-:W-:Y:S02]  /*2c40*/  WARPGROUP.DEPBAR.LE gsb0, 0x0 ;  /* 0x00008000000079c5 */ /* 0x000fe40000010000 */
[----:B------:R-:W-:Y:S04]  /*2c50*/  STL.64 [R1], R24 ;  /* 0x0000001801007387 */ /* 0x000fe80000100a00 */
[----:B------:R-:W-:Y:S04]  /*2c60*/  STL.64 [R1+0x8], R26 ;  /* 0x0000081a01007387 */ /* 0x000fe80000100a00 */
        /* <DEDUP_REMOVED lines=61> */
[----:B------:R3:W-:Y:S02]  /*3040*/  STL.64 [R1+0x1f8], R150 ;  /* 0x0001f89601007387 */ /* 0x0007e40000100a00 */
[----:B---3--:R-:W-:-:S06]  /*3050*/  WARPGROUP.ARRIVE ;  /* 0x00000000000079c5 */ /* 0x008fcc0000000000 */
[----:B------:R-:W-:Y:S03]  /*3060*/  QGMMA.64x256x32.F32.E4M3.E4M3 R24, gdesc[UR16], RZ, !UPT, gsb0 ;  /* 0x03e00000101879f3 */ /* 0x000fe6000c0008ff */
[----:B------:R-:W-:Y:S02]  /*3070*/  WARPGROUP.DEPBAR.LE gsb0, 0x0 ;  /* 0x00008000000079c5 */ /* 0x000fe40000010000 */
        /* <DEDUP_REMOVED lines=21> */
[----:B------:R3:W-:Y:S04]  /*31d0*/  STL.64 [R1+0x470], R108 ;  /* 0x0004706c01007387 */ /* 0x0007e80000100a00 */
        /* <DEDUP_REMOVED lines=70> */
[----:B---3--:R-:W3:Y:S04]  /*3640*/  LDL.LU.64 R108, [R1] ;  /* 0x00000000016c7983 */ /* 0x008ee80000300a00 */
[----:B------:R-:W3:Y:S04]  /*3650*/  LDL.LU.64 R110, [R1+0x8] ;  /* 0x00000800016e7983 */ /* 0x000ee80000300a00 */
        /* <DEDUP_REMOVED lines=61> */
[----:B------:R-:W3:Y:S01]  /*3a30*/  LDL.LU.64 R234, [R1+0x1f8] ;  /* 0x0001f80001ea7983 */ /* 0x000ee20000300a00 */
[----:B------:R-:W-:-:S02]  /*3a40*/  UIADD3 UR16, UR7, 0x2, URZ ;  /* 0x0000000207107890 */ /* 0x000fc4000fffe03f */
[----:B------:R-:W-:Y:S01]  /*3a50*/  UIADD3 UR18, UR8, 0x2, URZ ;  /* 0x0000000208127890 */ /* 0x000fe2000fffe03f */
[----:B------:R-:W-:Y:S01]  /*3a60*/  STL [R1+0x338], RZ ;  /* 0x000338ff01007387 */ /* 0x000fe20000100800 */
[----:B------:R-:W-:Y:S01]  /*3a70*/  UMOV UR17, 0x80000020 ;  /* 0x8000002000117882 */ /* 0x000fe20000000000 */
[----:B------:R-:W-:Y:S02]  /*3a80*/  UMOV UR19, 0x80000020 ;  /* 0x8000002000137882 */ /* 0x000fe40000000000 */
        /* <DEDUP_REMOVED lines=25> */
[----:B---3--:R-:W-:-:S06]  /*3c20*/  WARPGROUP.ARRIVE ;  /* 0x00000000000079c5 */ /* 0x008fcc0000000000 */
[----:B------:R-:W-:Y:S03]  /*3c30*/  QGMMA.64x256x32.F32.E4M3.E4M3 R108, gdesc[UR16], R108, gsb0 ;  /* 0x03e00000106c79f3 */ /* 0x000fe6000800086c */
[----:B------:R-:W-:Y:S02]  /*3c40*/  WARPGROUP.DEPBAR.LE gsb0, 0x0 ;  /* 0x00008000000079c5 */ /* 0x000fe40000010000 */
[----:B------:R-:W-:Y:S01]  /*3c50*/  STL.64 [R1], R108 ;  /* 0x0000006c01007387 */ /* 0x000fe20000100a00 */
[----:B------:R-:W-:Y:S01]  /*3c60*/  UIADD3 UR16, UR7, 0x202, URZ ;  /* 0x0000020207107890 */ /* 0x000fe2000fffe03f */
[----:B------:R-:W-:Y:S02]  /*3c70*/  IMAD.MOV.U32 R2, RZ, RZ, R234 ;  /* 0x000000ffff027224 */ /* 0x000fe400078e00ea */
[----:B------:R-:W-:Y:S01]  /*3c80*/  STL.64 [R1+0x8], R110 ;  /* 0x0000086e01007387 */ /* 0x000fe20000100a00 */
[----:B------:R-:W-:Y:S01]  /*3c90*/  UMOV UR17, 0x80000020 ;  /* 0x8000002000117882 */ /* 0x000fe20000000000 */
[----:B------:R-:W-:Y:S01]  /*3ca0*/  ULDC UR7, c[0x0][0x50c] ;  /* 0x0001430000077ab9 */ /* 0x000fe20000000800 */
[----:B01----:R-:W-:Y:S01]  /*3cb0*/  IMAD.MOV.U32 R0, RZ, RZ, R235 ;  /* 0x000000ffff007224 */ /* 0x003fe200078e00eb */
        /* <DEDUP_REMOVED lines=62> */
[----:B0-----:R-:W3:Y:S04]  /*40a0*/  LDL.LU.64 R150, [R1+0x518] ;  /* 0x0005180001967983 */ /* 0x001ee80000300a00 */
        /* <DEDUP_REMOVED lines=21> */
[----:B------:R-:W-:Y:S01]  /*4200*/  UISETP.NE.AND UP0, UPT, UR7, 0x2, UPT ;  /* 0x000000020700788c */ /* 0x000fe2000bf05270 */
[----:B------:R-:W-:-:S02]  /*4210*/  CS2R R236, SRZ ;  /* 0x0000000000ec7805 */ /* 0x000fc4000001ff00 */
[----:B-1----:R-:W-:Y:S01]  /*4220*/  CS2R R234, SRZ ;  /* 0x0000000000ea7805 */ /* 0x002fe2000001ff00 */
[----:B------:R0:W-:Y:S01]  /*4230*/  STL [R1+0x2d0], RZ ;  /* 0x0002d0ff01007387 */ /* 0x0001e20000100800 */
[----:B------:R-:W-:Y:S01]  /*4240*/  USEL UR7, URZ, 0x1, UP0 ;  /* 0x000000013f077887 */ /* 0x000fe20008000000 */
[----:B------:R-:W-:Y:S02]  /*4250*/  CS2R R232, SRZ ;  /* 0x0000000000e87805 */ /* 0x000fe4000001ff00 */
[----:B------:R-:W-:Y:S01]  /*4260*/  CS2R R230, SRZ ;  /* 0x0000000000e67805 */ /* 0x000fe2000001ff00 */
[----:B------:R0:W-:Y:S01]  /*4270*/  STL [R1+0x2cc], RZ ;  /* 0x0002ccff01007387 */ /* 0x0001e20000100800 */
[----:B------:R-:W-:Y:S02]  /*4280*/  CS2R R228, SRZ ;  /* 0x0000000000e47805 */ /* 0x000fe4000001ff00 */
[----:B------:R-:W-:Y:S02]  /*4290*/  CS2R R226, SRZ ;  /* 0x0000000000e27805 */ /* 0x000fe4000001ff00 */
[----:B------:R-:W-:Y:S01]  /*42a0*/  ISETP.NE.AND P0, PT, RZ, UR7, PT ;  /* 0x00000007ff007c0c */ /* 0x000fe2000bf05270 */
[----:B------:R0:W-:Y:S01]  /*42b0*/  STL [R1+0x2c8], RZ ;  /* 0x0002c8ff01007387 */ /* 0x0001e20000100800 */
[----:B------:R-:W-:-:S02]  /*42c0*/  CS2R R224, SRZ ;  /* 0x0000000000e07805 */ /* 0x000fc4000001ff00 */
[----:B------:R-:W-:Y:S02]  /*42d0*/  CS2R R222, SRZ ;  /* 0x0000000000de7805 */ /* 0x000fe4000001ff00 */
[----:B------:R-:W-:Y:S01]  /*42e0*/  CS2R R220, SRZ ;  /* 0x0000000000dc7805 */ /* 0x000fe2000001ff00 */
[----:B------:R0:W-:Y:S01]  /*42f0*/  STL [R1+0x2c4], RZ ;  /* 0x0002c4ff01007387 */ /* 0x0001e20000100800 */
[----:B------:R-:W-:Y:S02]  /*4300*/  CS2R R218, SRZ ;  /* 0x0000000000da7805 */ /* 0x000fe4000001ff00 */
[----:B------:R-:W-:Y:S02]  /*4310*/  CS2R R216, SRZ ;  /* 0x0000000000d87805 */ /* 0x000fe4000001ff00 */
[----:B------:R-:W-:Y:S01]  /*4320*/  CS2R R214, SRZ ;  /* 0x0000000000d67805 */ /* 0x000fe2000001ff00 */
        /* <DEDUP_REMOVED lines=54> */
[----:B------:R-:W-:Y:S01]  /*4690*/  CS2R R4, SRZ ;  /* 0x0000000000047805 */ /* 0x000fe2000001ff00 */
[----:B------:R-:W-:Y:S01]  /*46a0*/  IMAD.MOV.U32 R3, RZ, RZ, RZ ;  /* 0x000000ffff037224 */ /* 0x000fe200078e00ff */
        /* <DEDUP_REMOVED lines=35> */
[----:B---3--:R-:W-:-:S06]  /*48e0*/  WARPGROUP.ARRIVE ;  /* 0x00000000000079c5 */ /* 0x008fcc0000000000 */
[----:B------:R-:W-:Y:S03]  /*48f0*/  QGMMA.64x256x32.F32.E4M3.E4M3 R24, gdesc[UR16], R24, gsb0 ;  /* 0x03e00000101879f3 */ /* 0x000fe60008000818 */
[----:B------:R-:W-:Y:S02]  /*4900*/  WARPGROUP.DEPBAR.LE gsb0, 0x0 ;  /* 0x00008000000079c5 */ /* 0x000fe40000010000 */
[----:B0-----:R-:W-:Y:S05]  /*4910*/  @!P0 BRA `(.L_x_18) ;  /* 0x0000002000f88947 */ /* 0x001fea0003800000 */
[----:B------:R-:W3:Y:S04]  /*4920*/  LDL R3, [R1] ;  /* 0x0000000001037983 */ /* 0x000ee80000100800 */
[----:B------:R-:W4:Y:S04]  /*4930*/  LDL R4, [R1+0x4] ;  /* 0x0000040001047983 */ /* 0x000f280000100800 */
[----:B------:R-:W5:Y:S04]  /*4940*/  LDL R5, [R1+0x8] ;  /* 0x0000080001057983 */ /* 0x000f680000100800 */
[----:B------:R-:W2:Y:S04]  /*4950*/  LDL R6, [R1+0xc] ;  /* 0x00000c0001067983 */ /* 0x000ea80000100800 */
        /* <DEDUP_REMOVED lines=101> */
[----:B------:R0:W-:Y:S04]  /*4fb0*/  STL [R1+0x4bc], R131 ;  /* 0x0004bc8301007387 */ /* 0x0001e80000100800 */
[----:B0-----:R-:W2:Y:S04]  /*4fc0*/  LDL R131, [R1+0x1a4] ;  /* 0x0001a40001837983 */ /* 0x001ea80000100800 */
        /* <DEDUP_REMOVED lines=39> */
[----:B0-----:R-:W2:Y:S01]  /*5240*/  LDL R151, [R1+0x1f4] ;  /* 0x0001f40001977983 */ /* 0x001ea20000100800 */
[----:B------:R-:W-:-:S01]  /*5250*/  FADD R2, RZ, R2 ;  /* 0x00000002ff027221 */ /* 0x000fc20000000000 */
[----:B------:R-:W-:Y:S01]  /*5260*/  FADD R0, RZ, R0 ;  /* 0x00000000ff007221 */ /* 0x000fe20000000000 */
[----:B---3--:R-:W-:-:S01]  /*5270*/  FADD R3, RZ, R3 ;  /* 0x00000003ff037221 */ /* 0x008fc20000000000 */
[----:B----4-:R-:W-:Y:S01]  /*5280*/  FADD R4, RZ, R4 ;  /* 0x00000004ff047221 */ /* 0x010fe20000000000 */
[----:B-----5:R-:W-:-:S01]  /*5290*/  FADD R5, RZ, R5 ;  /* 0x00000005ff057221 */ /* 0x020fc20000000000 */
[----:B--2---:R-:W-:Y:S01]  /*52a0*/  FADD R6, RZ, R6 ;  /* 0x00000006ff067221 */ /* 0x004fe20000000000 */
[----:B------:R-:W-:-:S01]  /*52b0*/  FADD R7, RZ, R7 ;  /* 0x00000007ff077221 */ /* 0x000fc20000000000 */
[----:B------:R-:W-:Y:S01]  /*52c0*/  FADD R8, RZ, R8 ;  /* 0x00000008ff087221 */ /* 0x000fe20000000000 */
        /* <DEDUP_REMOVED lines=13> */
[----:B------:R-:W2:Y:S01]  /*53a0*/  LDL.LU R131, [R1+0x4bc] ;  /* 0x0004bc0001837983 */ /* 0x000ea20000300800 */
        /* <DEDUP_REMOVED lines=13> */
[----:B------:R-:W3:Y:S01]  /*5480*/  LDL.LU R132, [R1+0x4b8] ;  /* 0x0004b80001847983 */ /* 0x000ee20000300800 */
        /* <DEDUP_REMOVED lines=16> */
[----:B------:R0:W-:Y:S01]  /*5590*/  STL [R1+0x200], R133 ;  /* 0x0002008501007387 */ /* 0x0001e20000100800 */
        /* <DEDUP_REMOVED lines=9> */
[----:B0-----:R-:W4:Y:S01]  /*5630*/  LDL.LU R133, [R1+0x4b4] ;  /* 0x0004b40001857983 */ /* 0x001f220000300800 */
[----:B------:R-:W-:-:S01]  /*5640*/  FADD R184, RZ, R184 ;  /* 0x000000b8ffb87221 */ /* 0x000fc20000000000 */
[----:B------:R-:W-:Y:S01]  /*5650*/  FADD R185, RZ, R185 ;  /* 0x000000b9ffb97221 */ /* 0x000fe20000000000 */
[----:B------:R-:W-:-:S01]  /*5660*/  FADD R186, RZ, R186 ;  /* 0x000000baffba7221 */ /* 0x000fc20000000000 */
        /* <DEDUP_REMOVED lines=10> */
[----:B0-----:R-:W5:Y:S01]  /*5710*/  LDL.LU R134, [R1+0x4b0] ;  /* 0x0004b00001867983 */ /* 0x001f620000300800 */
        /* <DEDUP_REMOVED lines=52> */
[----:B0-----:R-:W5:Y:S04]  /*5a60*/  LDL.LU R138, [R1+0x4a0] ;  /* 0x0004a000018a7983 */ /* 0x001f680000300800 */
[----:B------:R0:W-:Y:S01]  /*5a70*/  STL [R1+0x218], R139 ;  /* 0x0002188b01007387 */ /* 0x0001e20000100800 */
[----:B------:R-:W-:-:S03]  /*5a80*/  FADD R140, RZ, R140 ;  /* 0x0000008cff8c7221 */ /* 0x000fc60000000000 */
        /* <DEDUP_REMOVED lines=34> */
[----:B------:R0:W-:Y:S04]  /*5cb0*/  STL [R1+0x248], R151 ;  /* 0x0002489701007387 */ /* 0x0001e80000100800 */
[----:B0-----:R-:W5:Y:S04]  /*5cc0*/  LDL.LU R151, [R1+0x46c] ;  /* 0x00046c0001977983 */ /* 0x001f680000300800 */
[----:B------:R0:W-:Y:S04]  /*5cd0*/  STL [R1+0x24c], R2 ;  /* 0x00024c0201007387 */ /* 0x0001e80000100800 */
[----:B------:R1:W-:Y:S01]  /*5ce0*/  STL [R1+0x250], R0 ;  /* 0x0002500001007387 */ /* 0x0003e20000100800 */
[----:B0-----:R-:W-:-:S01]  /*5cf0*/  FADD R2, RZ, R24 ;  /* 0x00000018ff027221 */ /* 0x001fc20000000000 */
[----:B-1----:R-:W-:-:S04]  /*5d00*/  FADD R0, RZ, R25 ;  /* 0x00000019ff007221 */ /* 0x002fc80000000000 */
        /* <DEDUP_REMOVED lines=211> */
[----:B--2---:R-:W-:-:S04]  /*6a40*/  FADD R0, RZ, R131 ;  /* 0x00000083ff007221 */ /* 0x004fc80000000000 */
[----:B------:R3:W-:Y:S04]  /*6a50*/  STL [R1+0x3fc], R2 ;  /* 0x0003fc0201007387 */ /* 0x0007e80000100800 */
[----:B------:R4:W-:Y:S01]  /*6a60*/  STL [R1+0x400], R0 ;  /* 0x0004000001007387 */ /* 0x0009e20000100800 */
[----:B---3--:R-:W-:-:S01]  /*6a70*/  FADD R2, RZ, R132 ;  /* 0x00000084ff027221 */ /* 0x008fc20000000000 */
[----:B----4-:R-:W-:-:S04]  /*6a80*/  FADD R0, RZ, R133 ;  /* 0x00000085ff007221 */ /* 0x010fc80000000000 */
[----:B------:R5:W-:Y:S04]  /*6a90*/  STL [R1+0x404], R2 ;  /* 0x0004040201007387 */ /* 0x000be80000100800 */
[----:B------:R0:W-:Y:S01]  /*6aa0*/  STL [R1+0x408], R0 ;  /* 0x0004080001007387 */ /* 0x0001e20000100800 */
[----:B-----5:R-:W-:-:S01]  /*6ab0*/  FADD R2, RZ, R134 ;  /* 0x00000086ff027221 */ /* 0x020fc20000000000 */
[----:B0-----:R-:W-:-:S04]  /*6ac0*/  FADD R0, RZ, R135 ;  /* 0x00000087ff007221 */ /* 0x001fc80000000000 */
        /* <DEDUP_REMOVED lines=34> */
[----:B------:R-:W-:-:S05]  /*6cf0*/  UMOV UR6, URZ ;  /* 0x0000003f00067c82 */ /* 0x000fca0008000000 */
.L_x_18:
[----:B------:R-:W-:-:S04]  /*6d00*/  UIADD3 UR14, UR5, 0x1, URZ ;  /* 0x00000001050e7890 */ /* 0x000fc8000fffe03f */
[----:B------:R-:W-:-:S04]  /*6d10*/  UISETP.NE.AND UP0, UPT, UR14, 0x5, UPT ;  /* 0x000000050e00788c */ /* 0x000fc8000bf05270 */
[----:B------:R-:W-:Y:S02]  /*6d20*/  USEL UR8, URZ, 0x1, UP0 ;  /* 0x000000013f087887 */ /* 0x000fe40008000000 */
[----:B------:R-:W-:Y:S02]  /*6d30*/  USEL UR14, UR14, URZ, UP0 ;  /* 0x0000003f0e0e7287 */ /* 0x000fe40008000000 */
[----:B------:R-:W-:-:S06]  /*6d40*/  ULOP3.LUT UR8, UR4, UR8, URZ, 0x3c, !UPT ;  /* 0x0000000804087292 */ /* 0x000fcc000f8e3c3f */
[----:B0-----:R-:W-:Y:S01]  /*6d50*/  IMAD.U32 R0, RZ, RZ, UR8 ;  /* 0x00000008ff007e24 */ /* 0x001fe2000f8e00ff */
[----:B------:R-:W-:-:S06]  /*6d60*/  UMOV UR8, 0x1 ;  /* 0x0000000100087882 */ /* 0x000fcc0000000000 */
.L_x_13:
[----:B------:R-:W-:-:S04]  /*6d70*/  UISETP.LT.AND UP0, UPT, UR9, 0x1, UPT ;  /* 0x000000010900788c */ /* 0x000fc8000bf01270 */
[----:B------:R-:W-:-:S04]  /*6d80*/  USEL UR16, UR9, 0x1, UP0 ;  /* 0x0000000109107887 */ /* 0x000fc80008000000 */
[----:B------:R-:W-:-:S04]  /*6d90*/  UIADD3 UR16, UR9, -UR16, URZ ;  /* 0x8000001009107290 */ /* 0x000fc8000fffe03f */
[----:B------:R-:W-:-:S06]  /*6da0*/  UISETP.GE.AND UP0, UPT, UR16, 0x1, UPT ;  /* 0x000000011000788c */ /* 0x000fcc000bf06270 */
[----:B------:R-:W-:-:S13]  /*6db0*/  PLOP3.LUT P0, PT, PT, PT, UP0, 0x80, 0x0 ;  /* 0x000000000000781c */ /* 0x000fda0003f0f008 */
[----:B------:R-:W-:Y:S05]  /*6dc0*/  @!P0 BRA `(.L_x_19) ;  /* 0x0000006000508947 */ /* 0x000fea0003800000 */
[----:B------:R-:W-:Y:S01]  /*6dd0*/  UMOV UR24, UR16 ;  /* 0x0000001000187c82 */ /* 0x000fe20008000000 */
[----:B------:R-:W-:Y:S01]  /*6de0*/  UMOV UR25, UR5 ;  /* 0x0000000500197c82 */ /* 0x000fe20008000000 */
[----:B------:R-:W-:-:S05]  /*6df0*/  ULDC UR26, c[0x0][0x50c] ;  /* 0x00014300001a7ab9 */ /* 0x000fca0000000800 */
.L_x_27:
[----:B------:R-:W-:-:S06]  /*6e00*/  UISETP.NE.AND UP0, UPT, UR23, 0x3, UPT ;  /* 0x000000031700788c */ /* 0x000fcc000bf05270 */
[----:B------:R-:W-:-:S13]  /*6e10*/  PLOP3.LUT P1, PT, PT, PT, UP0, 0x80, 0x0 ;  /* 0x000000000000781c */ /* 0x000fda0003f2f008 */
[----:B0-----:R-:W-:Y:S05]  /*6e20*/  @!P1 BRA `(.L_x_20) ;  /* 0x0000000000049947 */ /* 0x001fea0003800000 */
[----:B------:R-:W-:Y:S01]  /*6e30*/  BPT.TRAP 0x1 ;  /* 0x000000040000795c */ /* 0x000fe20000300000 */
.L_x_20:
[----:B------:R-:W0:Y:S01]  /*6e40*/  S2UR UR16, SR_CgaCtaId ;  /* 0x00000000001079c3 */ /* 0x000e220000008800 */
[----:B------:R-:W-:Y:S01]  /*6e50*/  UMOV UR11, 0x400 ;  /* 0x00000400000b7882 */ /* 0x000fe20000000000 */
[----:B------:R-:W-:Y:S01]  /*6e60*/  SHF.L.U32 R2, R0, 0x1f, RZ ;  /* 0x0000001f00027819 */ /* 0x000fe200000006ff */
[----:B0-----:R-:W-:-:S04]  /*6e70*/  ULEA UR11, UR16, UR11, 0x18 ;  /* 0x0000000b100b7291 */ /* 0x001fc8000f8ec03f */
[----:B------:R-:W-:-:S09]  /*6e80*/  ULEA UR16, UR14, UR11, 0x3 ;  /* 0x0000000b0e107291 */ /* 0x000fd2000f8e183f */
[----:B------:R0:W1:Y:S01]  /*6e90*/  SYNCS.PHASECHK.TRANS64.TRYWAIT P0, [UR16], R2 ;  /* 0x00000002ff0075a7 */ /* 0x0000620008000150 */
[----:B------:R-:W-:Y:S05]  /*6ea0*/  @!P1 BRA `(.L_x_21) ;  /* 0x0000000000049947 */ /* 0x000fea0003800000 */
[----:B------:R-:W-:Y:S01]  /*6eb0*/  BPT.TRAP 0x1 ;  /* 0x000000040000795c */ /* 0x000fe20000300000 */
.L_x_21:
[----:B-1----:R-:W-:Y:S05]  /*6ec0*/  @P0 BRA `(.L_x_22) ;  /* 0x0000000000080947 */ /* 0x002fea0003800000 */
[----:B------:R-:W1:Y:S02]  /*6ed0*/  SYNCS.PHASECHK.TRANS64.TRYWAIT P0, [UR16], R2 ;  /* 0x00000002ff0075a7 */ /* 0x000e640008000150 */
[----:B-1----:R-:W-:Y:S05]  /*6ee0*/  @!P0 BRA `(.L_x_23) ;  /* 0x000001e000ac8947 */ /* 0x002fea0003800000 */
.L_x_22:
        /* <DEDUP_REMOVED lines=64> */
[----:B-1----:R-:W3:Y:S04]  /*72f0*/  LDL.LU.64 R108, [R1] ;  /* 0x00000000016c7983 */ /* 0x002ee80000300a00 */
        /* <DEDUP_REMOVED lines=64> */
[----:B------:R-:W-:Y:S02]  /*7700*/  UISETP.NE.AND UP0, UPT, UR7, URZ, UPT ;  /* 0x0000003f0700728c */ /* 0x000fe4000bf05270 */
[----:B------:R-:W-:Y:S02]  /*7710*/  USHF.R.U32.HI UR16, URZ, 0x4, UR16 ;  /* 0x000000043f107899 */ /* 0x000fe40008011610 */
[----:B------:R-:W-:Y:S02]  /*7720*/  USEL UR8, UR8, URZ, !UP0 ;  /* 0x0000003f08087287 */ /* 0x000fe4000c000000 */
[----:B------:R-:W-:Y:S02]  /*7730*/  ULOP3.LUT UR16, UR16, 0x3fff, URZ, 0xc0, !UPT ;  /* 0x00003fff10107892 */ /* 0x000fe4000f8ec03f */
[----:B------:R-:W-:Y:S02]  /*7740*/  UISETP.NE.U32.AND UP0, UPT, UR8, URZ, UPT ;  /* 0x0000003f0800728c */ /* 0x000fe4000bf05070 */
[----:B------:R-:W-:-:S02]  /*7750*/  ULOP3.LUT UR7, UR12, 0x10000, URZ, 0xfc, !UPT ;  /* 0x000100000c077892 */ /* 0x000fc4000f8efc3f */
[----:B------:R-:W-:Y:S02]  /*7760*/  ULOP3.LUT UR8, UR16, 0x10000, URZ, 0xfc, !UPT ;  /* 0x0001000010087892 */ /* 0x000fe4000f8efc3f */
[----:B------:R-:W-:Y:S02]  /*7770*/  ULEA UR7, UR14, UR7, 0xa ;  /* 0x000000070e077291 */ /* 0x000fe4000f8e503f */
[----:B------:R-:W-:Y:S01]  /*7780*/  ULEA UR8, UR14, UR8, 0xa ;  /* 0x000000080e087291 */ /* 0x000fe2000f8e503f */
[----:B------:R-:W-:Y:S01]  /*7790*/  UMOV UR17, 0x80000020 ;  /* 0x8000002000117882 */ /* 0x000fe20000000000 */
[----:B------:R-:W-:-:S03]  /*77a0*/  UMOV UR19, 0x80000020 ;  /* 0x8000002000137882 */ /* 0x000fc60000000000 */
[----:B------:R-:W-:Y:S02]  /*77b0*/  UMOV UR16, UR7 ;  /* 0x0000000700107c82 */ /* 0x000fe40008000000 */
[----:B------:R-:W-:Y:S01]  /*77c0*/  UMOV UR18, UR8 ;  /* 0x0000000800127c82 */ /* 0x000fe20008000000 */
[----:B---3--:R-:W-:-:S06]  /*77d0*/  WARPGROUP.ARRIVE ;  /* 0x00000000000079c5 */ /* 0x008fcc0000000000 */
[----:B------:R-:W-:Y:S03]  /*77e0*/  QGMMA.64x256x32.F32.E4M3.E4M3 R108, gdesc[UR16], R108, UP0, gsb0 ;  /* 0x03e00000106c79f3 */ /* 0x000fe6000b80086c */
        /* <DEDUP_REMOVED lines=65> */
[----:B-1----:R-:W3:Y:S04]  /*7c00*/  LDL.LU.64 R234, [R1+0x868] ;  /* 0x0008680001ea7983 */ /* 0x002ee80000300a00 */
[----:B------:R-:W4:Y:S04]  /*7c10*/  LDL.LU.64 R232, [R1+0x860] ;  /* 0x0008600001e87983 */ /* 0x000f280000300a00 */
[----:B------:R-:W2:Y:S04]  /*7c20*/  LDL.LU.64 R230, [R1+0x858] ;  /* 0x0008580001e67983 */ /* 0x000ea80000300a00 */
        /* <DEDUP_REMOVED lines=60> */
[----:B------:R-:W2:Y:S01]  /*7ff0*/  LDL.LU.64 R108, [R1+0x670] ;  /* 0x00067000016c7983 */ /* 0x000ea20000300a00 */
[----:B------:R-:W-:Y:S01]  /*8000*/  UIADD3 UR16, UR7, 0x200, URZ ;  /* 0x0000020007107890 */ /* 0x000fe2000fffe03f */
[----:B------:R-:W-:-:S02]  /*8010*/  UMOV UR17, 0x80000020 ;  /* 0x8000002000117882 */ /* 0x000fc40000000000 */
[----:B---3--:R-:W-:Y:S04]  /*8020*/  STL.64 [R1+0x668], R234 ;  /* 0x000668ea01007387 */ /* 0x008fe80000100a00 */
[----:B----4-:R-:W-:Y:S04]  /*8030*/  STL.64 [R1+0x660], R232 ;  /* 0x000660e801007387 */ /* 0x010fe80000100a00 */
[----:B--2---:R-:W-:Y:S04]  /*8040*/  STL.64 [R1+0x658], R230 ;  /* 0x000658e601007387 */ /* 0x004fe80000100a00 */
        /* <DEDUP_REMOVED lines=38> */
[----:B------:R-:W-:Y:S01]  /*82b0*/  STL.64 [R1+0x520], R152 ;  /* 0x0005209801007387 */ /* 0x000fe20000100a00 */
[----:B------:R-:W-:-:S06]  /*82c0*/  WARPGROUP.ARRIVE ;  /* 0x00000000000079c5 */ /* 0x000fcc0000000000 */
[----:B------:R-:W-:Y:S03]  /*82d0*/  QGMMA.64x256x32.F32.E4M3.E4M3 R24, gdesc[UR16], R24, UP0, gsb0 ;  /* 0x03e00000101879f3 */ /* 0x000fe6000b800818 */
        /* <DEDUP_REMOVED lines=23> */
[----:B-1----:R-:W2:Y:S04]  /*8450*/  LDL.LU.64 R108, [R1] ;  /* 0x00000000016c7983 */ /* 0x002ea80000300a00 */
        /* <DEDUP_REMOVED lines=63> */
[----:B------:R-:W-:-:S02]  /*8850*/  UIADD3 UR16, UR7, 0x2, URZ ;  /* 0x0000000207107890 */ /* 0x000fc4000fffe03f */
[----:B------:R-:W-:Y:S01]  /*8860*/  UIADD3 UR18, UR8, 0x2, URZ ;  /* 0x0000000208127890 */ /* 0x000fe2000fffe03f */
[----:B------:R-:W-:Y:S01]  /*8870*/  UMOV UR17, 0x80000020 ;  /* 0x8000002000117882 */ /* 0x000fe20000000000 */
[----:B------:R-:W-:Y:S01]  /*8880*/  UMOV UR19, 0x80000020 ;  /* 0x8000002000137882 */ /* 0x000fe20000000000 */
[----:B--2---:R-:W-:-:S06]  /*8890*/  WARPGROUP.ARRIVE ;  /* 0x00000000000079c5 */ /* 0x004fcc0000000000 */
[----:B------:R-:W-:Y:S03]  /*88a0*/  QGMMA.64x256x32.F32.E4M3.E4M3 R108, gdesc[UR16], R108, gsb0 ;  /* 0x03e00000106c79f3 */ /* 0x000fe6000800086c */
[----:B------:R-:W-:Y:S02]  /*88b0*/  WARPGROUP.DEPBAR.LE gsb0, 0x0 ;  /* 0x00008000000079c5 */ /* 0x000fe40000010000 */
[----:B------:R-:W-:Y:S01]  /*88c0*/  STL.64 [R1], R108 ;  /* 0x0000006c01007387 */ /* 0x000fe20000100a00 */
[----:B0-----:R-:W-:-:S03]  /*88d0*/  IMAD.MOV.U32 R2, RZ, RZ, R108 ;  /* 0x000000ffff027224 */ /* 0x001fc600078e006c */
        /* <DEDUP_REMOVED lines=63> */
[----:B0-----:R0:W5:Y:S04]  /*8cd0*/  LDL.LU.64 R234, [R1+0x668] ;  /* 0x0006680001ea7983 */ /* 0x0011680000300a00 */
[----:B------:R0:W5:Y:S04]  /*8ce0*/  LDL.LU.64 R232, [R1+0x660] ;  /* 0x0006600001e87983 */ /* 0x0001680000300a00 */
        /* <DEDUP_REMOVED lines=63> */
[----:B------:R-:W-:Y:S01]  /*90e0*/  UMOV UR17, 0x80000020 ;  /* 0x8000002000117882 */ /* 0x000fe20000000000 */
[----:B------:R-:W-:-:S04]  /*90f0*/  UIADD3 UR6, UR6, 0x2, URZ ;  /* 0x0000000206067890 */ /* 0x000fc8000fffe03f */
[----:B------:R-:W-:-:S04]  /*9100*/  UISETP.NE.AND UP0, UPT, UR6, UR26, UPT ;  /* 0x0000001a0600728c */ /* 0x000fc8000bf05270 */
[----:B------:R-:W-:-:S06]  /*9110*/  USEL UR7, URZ, 0x1, UP0 ;  /* 0x000000013f077887 */ /* 0x000fcc0008000000 */
[----:B------:R-:W-:Y:S01]  /*9120*/  ISETP.NE.AND P0, PT, RZ, UR7, PT ;  /* 0x00000007ff007c0c */ /* 0x000fe2000bf05270 */
[----:B--2---:R-:W-:-:S06]  /*9130*/  WARPGROUP.ARRIVE ;  /* 0x00000000000079c5 */ /* 0x004fcc0000000000 */
[----:B------:R-:W-:Y:S03]  /*9140*/  QGMMA.64x256x32.F32.E4M3.E4M3 R24, gdesc[UR16], R24, gsb0 ;  /* 0x03e00000101879f3 */ /* 0x000fe60008000818 */
[----:B------:R-:W-:-:S03]  /*9150*/  WARPGROUP.DEPBAR.LE gsb0, 0x0 ;  /* 0x00008000000079c5 */ /* 0x000fc60000010000 */
[----:B0-----:R-:W-:Y:S05]  /*9160*/  @!P0 BRA `(.L_x_24) ;  /* 0x0000003c000c8947 */ /* 0x001fea0003800000 */
[----:B-----5:R0:W-:Y:S04]  /*9170*/  STL [R1+0x698], R225 ;  /* 0x000698e101007387 */ /* 0x0201e80000100800 */
[----:B------:R1:W-:Y:S01]  /*9180*/  STL [R1+0x694], R226 ;  /* 0x000694e201007387 */ /* 0x0003e20000100800 */
[----:B0-----:R-:W-:-:S03]  /*9190*/  IMAD.MOV.U32 R225, RZ, RZ, R2 ;  /* 0x000000ffffe17224 */ /* 0x001fc600078e0002 */
[----:B-1----:R-:W2:Y:S04]  /*91a0*/  LDL R226, [R1+0x4] ;  /* 0x0000040001e27983 */ /* 0x002ea80000100800 */
[----:B------:R0:W-:Y:S04]  /*91b0*/  STL [R1+0x690], R227 ;  /* 0x000690e301007387 */ /* 0x0001e80000100800 */
[----:B0-----:R-:W3:Y:S04]  /*91c0*/  LDL R227, [R1+0x8] ;  /* 0x0000080001e37983 */ /* 0x001ee80000100800 */
[----:B------:R0:W-:Y:S04]  /*91d0*/  STL [R1+0x68c], R228 ;  /* 0x00068ce401007387 */ /* 0x0001e80000100800 */
[----:B0-----:R-:W4:Y:S04]  /*91e0*/  LDL R228, [R1+0xc] ;  /* 0x00000c0001e47983 */ /* 0x001f280000100800 */
        /* <DEDUP_REMOVED lines=209> */
[----:B0-----:R-:W4:Y:S04]  /*9f00*/  LDL.LU R121, [R1+0x200] ;  /* 0x0002000001797983 */ /* 0x001f280000300800 */
        /* <DEDUP_REMOVED lines=14> */
[----:B------:R-:W4:Y:S04]  /*9ff0*/  LDL.LU R2, [R1+0x230] ;  /* 0x0002300001027983 */ /* 0x000f280000300800 */
        /* <DEDUP_REMOVED lines=38> */
[----:B------:R0:W-:Y:S01]  /*a260*/  STL [R1+0x47c], R148 ;  /* 0x00047c9401007387 */ /* 0x0001e20000100800 */
[----:B------:R-:W-:-:S03]  /*a270*/  FADD R3, R225, R3 ;  /* 0x00000003e1037221 */ /* 0x000fc60000000000 */
[----:B0-----:R-:W4:Y:S04]  /*a280*/  LDL.LU R148, [R1+0x214] ;  /* 0x0002140001947983 */ /* 0x001f280000300800 */
[----:B------:R0:W-:Y:S01]  /*a290*/  STL [R1+0x478], R149 ;  /* 0x0004789501007387 */ /* 0x0001e20000100800 */
[----:B--2---:R-:W-:-:S01]  /*a2a0*/  FADD R4, R226, R4 ;  /* 0x00000004e2047221 */ /* 0x004fc20000000000 */
[----:B---3--:R-:W-:Y:S02]  /*a2b0*/  FADD R5, R227, R5 ;  /* 0x00000005e3057221 */ /* 0x008fe40000000000 */
[----:B0-----:R-:W2:Y:S04]  /*a2c0*/  LDL R149, [R1+0x1f4] ;  /* 0x0001f40001957983 */ /* 0x001ea80000100800 */
[----:B------:R0:W-:Y:S01]  /*a2d0*/  STL [R1+0x474], R150 ;  /* 0x0004749601007387 */ /* 0x0001e20000100800 */
[----:B----4-:R-:W-:-:S01]  /*a2e0*/  FADD R6, R228, R6 ;  /* 0x00000006e4067221 */ /* 0x010fc20000000000 */
[----:B------:R-:W-:-:S02]  /*a2f0*/  FADD R7, R229, R7 ;  /* 0x00000007e5077221 */ /* 0x000fc40000000000 */
[----:B0-----:R-:W3:Y:S04]  /*a300*/  LDL R150, [R1+0x1c0] ;  /* 0x0001c00001967983 */ /* 0x001ee80000100800 */
[----:B------:R0:W-:Y:S01]  /*a310*/  STL [R1+0x470], R151 ;  /* 0x0004709701007387 */ /* 0x0001e20000100800 */
[----:B------:R-:W-:-:S01]  /*a320*/  FADD R8, R230, R8 ;  /* 0x00000008e6087221 */ /* 0x000fc20000000000 */
[----:B------:R-:W-:Y:S02]  /*a330*/  FADD R9, R231, R9 ;  /* 0x00000009e7097221 */ /* 0x000fe40000000000 */
[----:B0-----:R-:W4:Y:S04]  /*a340*/  LDL R151, [R1+0x1f0] ;  /* 0x0001f00001977983 */ /* 0x001f280000100800 */
[----:B------:R0:W-:Y:S01]  /*a350*/  STL [R1+0x46c], R0 ;  /* 0x00046c0001007387 */ /* 0x0001e20000100800 */
[----:B------:R-:W-:-:S01]  /*a360*/  FADD R10, R232, R10 ;  /* 0x0000000ae80a7221 */ /* 0x000fc20000000000 */
[----:B------:R-:W-:-:S02]  /*a370*/  FADD R11, R233, R11 ;  /* 0x0000000be90b7221 */ /* 0x000fc40000000000 */
[----:B0-----:R-:W2:Y:S04]  /*a380*/  LDL.LU R0, [R1+0x210] ;  /* 0x0002100001007983 */ /* 0x001ea80000300800 */
[----:B------:R-:W3:Y:S04]  /*a390*/  LDL.LU R225, [R1+0x698] ;  /* 0x0006980001e17983 */ /* 0x000ee80000300800 */
[----:B------:R-:W4:Y:S04]  /*a3a0*/  LDL.LU R226, [R1+0x694] ;  /* 0x0006940001e27983 */ /* 0x000f280000300800 */
[----:B------:R-:W2:Y:S04]  /*a3b0*/  LDL.LU R227, [R1+0x690] ;  /* 0x0006900001e37983 */ /* 0x000ea80000300800 */
[----:B------:R-:W2:Y:S04]  /*a3c0*/  LDL.LU R228, [R1+0x68c] ;  /* 0x00068c0001e47983 */ /* 0x000ea80000300800 */
[----:B------:R-:W2:Y:S01]  /*a3d0*/  LDL.LU R229, [R1+0x688] ;  /* 0x0006880001e57983 */ /* 0x000ea20000300800 */
[----:B------:R-:W-:-:S03]  /*a3e0*/  FADD R12, R234, R12 ;  /* 0x0000000cea0c7221 */ /* 0x000fc60000000000 */
[----:B------:R-:W2:Y:S01]  /*a3f0*/  LDL.LU R230, [R1+0x684] ;  /* 0x0006840001e67983 */ /* 0x000ea20000300800 */
[----:B------:R-:W-:-:S03]  /*a400*/  FADD R13, R235, R13 ;  /* 0x0000000deb0d7221 */ /* 0x000fc60000000000 */
[----:B------:R-:W2:Y:S04]  /*a410*/  LDL.LU R231, [R1+0x680] ;  /* 0x0006800001e77983 */ /* 0x000ea80000300800 */
[----:B------:R-:W2:Y:S04]  /*a420*/  LDL.LU R232, [R1+0x67c] ;  /* 0x00067c0001e87983 */ /* 0x000ea80000300800 */
[----:B------:R-:W2:Y:S04]  /*a430*/  LDL.LU R233, [R1+0x678] ;  /* 0x0006780001e97983 */ /* 0x000ea80000300800 */
[----:B------:R-:W2:Y:S04]  /*a440*/  LDL.LU R234, [R1+0x674] ;  /* 0x0006740001ea7983 */ /* 0x000ea80000300800 */
[----:B------:R-:W2:Y:S01]  /*a450*/  LDL.LU R235, [R1+0x670] ;  /* 0x0006700001eb7983 */ /* 0x000ea20000300800 */
[----:B------:R-:W-:-:S01]  /*a460*/  FADD R14, R24, R14 ;  /* 0x0000000e180e7221 */ /* 0x000fc20000000000 */
[----:B------:R-:W-:Y:S01]  /*a470*/  FADD R15, R25, R15 ;  /* 0x0000000f190f7221 */ /* 0x000fe20000000000 */
[----:B------:R-:W-:-:S01]  /*a480*/  FADD R16, R26, R16 ;  /* 0x000000101a107221 */ /* 0x000fc20000000000 */
[----:B------:R-:W2:Y:S01]  /*a490*/  LDL.LU R24, [R1+0x66c] ;  /* 0x00066c0001187983 */ /* 0x000ea20000300800 */
[----:B------:R-:W-:-:S01]  /*a4a0*/  FADD R17, R27, R17 ;  /* 0x000000111b117221 */ /* 0x000fc20000000000 */
[----:B------:R-:W-:-:S02]  /*a4b0*/  FADD R18, R28, R18 ;  /* 0x000000121c127221 */ /* 0x000fc40000000000 */
[----:B------:R-:W2:Y:S01]  /*a4c0*/  LDL.LU R25, [R1+0x668] ;  /* 0x0006680001197983 */ /* 0x000ea20000300800 */
[----:B------:R-:W-:-:S03]  /*a4d0*/  FADD R19, R29, R19 ;  /* 0x000000131d137221 */ /* 0x000fc60000000000 */
        /* <DEDUP_REMOVED lines=155> */
[----:B---3--:R-:W-:-:S03]  /*ae90*/  FADD R225, R107, R225 ;  /* 0x000000e16be17221 */ /* 0x008fc60000000000 */
[----:B------:R-:W3:Y:S01]  /*aea0*/  LDL.LU R104, [R1+0x52c] ;  /* 0x00052c0001687983 */ /* 0x000ee20000300800 */
[----:B----4-:R-:W-:-:S03]  /*aeb0*/  FADD R226, R108, R226 ;  /* 0x000000e26ce27221 */ /* 0x010fc60000000000 */
[----:B------:R-:W4:Y:S01]  /*aec0*/  LDL.LU R105, [R1+0x528] ;  /* 0x0005280001697983 */ /* 0x000f220000300800 */
[----:B--2---:R-:W-:-:S03]  /*aed0*/  FADD R227, R109, R227 ;  /* 0x000000e36de37221 */ /* 0x004fc60000000000 */
        /* <DEDUP_REMOVED lines=15> */
[----:B------:R-:W-:-:S01]  /*afd0*/  FADD R235, R117, R235 ;  /* 0x000000eb75eb7221 */ /* 0x000fc20000000000 */
[----:B------:R-:W-:Y:S02]  /*afe0*/  FADD R121, R120, R121 ;  /* 0x0000007978797221 */ /* 0x000fe40000000000 */
[----:B------:R-:W2:Y:S01]  /*aff0*/  LDL.LU R114, [R1+0x504] ;  /* 0x0005040001727983 */ /* 0x000ea20000300800 */
[----:B------:R-:W-:-:S03]  /*b000*/  FADD R236, R118, R236 ;  /* 0x000000ec76ec7221 */ /* 0x000fc60000000000 */
[----:B------:R-:W2:Y:S01]  /*b010*/  LDL.LU R115, [R1+0x500] ;  /* 0x0005000001737983 */ /* 0x000ea20000300800 */
[----:B------:R-:W-:-:S03]  /*b020*/  FADD R237, R119, R237 ;  /* 0x000000ed77ed7221 */ /* 0x000fc60000000000 */
[----:B------:R-:W2:Y:S01]  /*b030*/  LDL.LU R116, [R1+0x4fc] ;  /* 0x0004fc0001747983 */ /* 0x000ea20000300800 */
[----:B------:R-:W-:-:S03]  /*b040*/  FADD R123, R122, R123 ;  /* 0x0000007b7a7b7221 */ /* 0x000fc60000000000 */
[----:B------:R-:W2:Y:S04]  /*b050*/  LDL.LU R117, [R1+0x4f8] ;  /* 0x0004f80001757983 */ /* 0x000ea80000300800 */
[----:B------:R-:W2:Y:S01]  /*b060*/  LDL.LU R118, [R1+0x4f4] ;  /* 0x0004f40001767983 */ /* 0x000ea20000300800 */
[----:B------:R-:W-:-:S03]  /*b070*/  FADD R125, R124, R125 ;  /* 0x0000007d7c7d7221 */ /* 0x000fc60000000000 */
[----:B------:R-:W2:Y:S04]  /*b080*/  LDL.LU R119, [R1+0x4f0] ;  /* 0x0004f00001777983 */ /* 0x000ea80000300800 */
[----:B------:R-:W2:Y:S04]  /*b090*/  LDL.LU R120, [R1+0x4ec] ;  /* 0x0004ec0001787983 */ /* 0x000ea80000300800 */
[----:B------:R0:W-:Y:S01]  /*b0a0*/  STL [R1+0x200], R121 ;  /* 0x0002007901007387 */ /* 0x0001e20000100800 */
[----:B------:R-:W-:-:S01]  /*b0b0*/  FADD R127, R126, R127 ;  /* 0x0000007f7e7f7221 */ /* 0x000fc20000000000 */
[----:B------:R-:W-:Y:S01]  /*b0c0*/  FADD R0, R128, R0 ;  /* 0x0000000080007221 */ /* 0x000fe20000000000 */
[----:B------:R-:W-:-:S01]  /*b0d0*/  FADD R148, R150, R148 ;  /* 0x0000009496947221 */ /* 0x000fc20000000000 */
[----:B0-----:R-:W2:Y:S04]  /*b0e0*/  LDL.LU R121, [R1+0x4e8] ;  /* 0x0004e80001797983 */ /* 0x001ea80000300800 */
        /* <DEDUP_REMOVED lines=9> */
[----:B------:R-:W-:-:S02]  /*b180*/  FADD R136, R137, R136 ;  /* 0x0000008889887221 */ /* 0x000fc40000000000 */
[----:B0-----:R-:W2:Y:S04]  /*b190*/  LDL.LU R125, [R1+0x4d8] ;  /* 0x0004d800017d7983 */ /* 0x001ea80000300800 */
[----:B------:R-:W2:Y:S04]  /*b1a0*/  LDL.LU R126, [R1+0x4d4] ;  /* 0x0004d400017e7983 */ /* 0x000ea80000300800 */
[----:B------:R0:W-:Y:S01]  /*b1b0*/  STL [R1+0x20c], R127 ;  /* 0x00020c7f01007387 */ /* 0x0001e20000100800 */
[----:B------:R-:W-:-:S01]  /*b1c0*/  FADD R132, R134, R132 ;  /* 0x0000008486847221 */ /* 0x000fc20000000000 */
[----:B------:R-:W-:-:S02]  /*b1d0*/  FADD R2, R130, R2 ;  /* 0x0000000282027221 */ /* 0x000fc40000000000 */
[----:B0-----:R-:W2:Y:S04]  /*b1e0*/  LDL.LU R127, [R1+0x4d0] ;  /* 0x0004d000017f7983 */ /* 0x001ea80000300800 */
[----:B------:R-:W2:Y:S04]  /*b1f0*/  LDL.LU R128, [R1+0x4cc] ;  /* 0x0004cc0001807983 */ /* 0x000ea80000300800 */
[----:B------:R-:W-:Y:S04]  /*b200*/  STL [R1+0x210], R0 ;  /* 0x0002100001007387 */ /* 0x000fe80000100800 */
[----:B------:R-:W-:Y:S04]  /*b210*/  STL [R1+0x214], R148 ;  /* 0x0002149401007387 */ /* 0x000fe80000100800 */
[----:B------:R-:W-:Y:S04]  /*b220*/  STL [R1+0x218], R144 ;  /* 0x0002189001007387 */ /* 0x000fe80000100800 */
[----:B------:R-:W-:Y:S04]  /*b230*/  STL [R1+0x21c], R142 ;  /* 0x00021c8e01007387 */ /* 0x000fe80000100800 */
[----:B------:R-:W-:Y:S04]  /*b240*/  STL [R1+0x220], R140 ;  /* 0x0002208c01007387 */ /* 0x000fe80000100800 */
[----:B------:R-:W-:Y:S04]  /*b250*/  STL [R1+0x224], R138 ;  /* 0x0002248a01007387 */ /* 0x000fe80000100800 */
[----:B------:R-:W3:Y:S04]  /*b260*/  LDL.LU R130, [R1+0x234] ;  /* 0x0002340001827983 */ /* 0x000ee80000300800 */
[----:B------:R-:W-:Y:S04]  /*b270*/  STL [R1+0x228], R136 ;  /* 0x0002288801007387 */ /* 0x000fe80000100800 */
[----:B------:R0:W-:Y:S04]  /*b280*/  STL [R1+0x22c], R132 ;  /* 0x00022c8401007387 */ /* 0x0001e80000100800 */
[----:B0-----:R-:W4:Y:S04]  /*b290*/  LDL.LU R132, [R1+0x238] ;  /* 0x0002380001847983 */ /* 0x001f280000300800 */
[----:B------:R-:W2:Y:S04]  /*b2a0*/  LDL.LU R134, [R1+0x23c] ;  /* 0x00023c0001867983 */ /* 0x000ea80000300800 */
[----:B------:R0:W-:Y:S04]  /*b2b0*/  STL [R1+0x230], R2 ;  /* 0x0002300201007387 */ /* 0x0001e80000100800 */
[----:B------:R-:W2:Y:S04]  /*b2c0*/  LDL.LU R136, [R1+0x240] ;  /* 0x0002400001887983 */ /* 0x000ea80000300800 */
        /* <DEDUP_REMOVED lines=11> */
[----:B0-----:R-:W2:Y:S04]  /*b380*/  LDL.LU R2, [R1+0x270] ;  /* 0x0002700001027983 */ /* 0x001ea80000300800 */
[----:B------:R-:W2:Y:S01]  /*b390*/  LDL.LU R0, [R1+0x274] ;  /* 0x0002740001007983 */ /* 0x000ea20000300800 */
[----:B---3--:R-:W-:-:S03]  /*b3a0*/  FADD R130, R129, R130 ;  /* 0x0000008281827221 */ /* 0x008fc60000000000 */
[----:B------:R-:W3:Y:S04]  /*b3b0*/  LDL.LU R129, [R1+0x4c8] ;  /* 0x0004c80001817983 */ /* 0x000ee80000300800 */
[----:B------:R0:W-:Y:S04]  /*b3c0*/  STL [R1+0x234], R130 ;  /* 0x0002348201007387 */ /* 0x0001e80000100800 */
[----:B0-----:R-:W3:Y:S01]  /*b3d0*/  LDL.LU R130, [R1+0x4c4] ;  /* 0x0004c40001827983 */ /* 0x001ee20000300800 */
[----:B----4-:R-:W-:-:S03]  /*b3e0*/  FADD R132, R131, R132 ;  /* 0x0000008483847221 */ /* 0x010fc60000000000 */
[----:B------:R-:W4:Y:S01]  /*b3f0*/  LDL.LU R131, [R1+0x4c0] ;  /* 0x0004c00001837983 */ /* 0x000f220000300800 */
[----:B--2---:R-:W-:-:S03]  /*b400*/  FADD R134, R133, R134 ;  /* 0x0000008685867221 */ /* 0x004fc60000000000 */
[----:B------:R0:W-:Y:S01]  /*b410*/  STL [R1+0x238], R132 ;  /* 0x0002388401007387 */ /* 0x0001e20000100800 */
[----:B------:R-:W-:-:S03]  /*b420*/  FADD R136, R135, R136 ;  /* 0x0000008887887221 */ /* 0x000fc60000000000 */
[----:B0-----:R-:W2:Y:S01]  /*b430*/  LDL.LU R132, [R1+0x4bc] ;  /* 0x0004bc0001847983 */ /* 0x001ea20000300800 */
[----:B------:R-:W-:-:S03]  /*b440*/  FADD R150, R151, R150 ;  /* 0x0000009697967221 */ /* 0x000fc60000000000 */
[----:B------:R-:W2:Y:S01]  /*b450*/  LDL.LU R133, [R1+0x4b8] ;  /* 0x0004b80001857983 */ /* 0x000ea20000300800 */
[----:B------:R-:W-:-:S03]  /*b460*/  FADD R148, R149, R148 ;  /* 0x0000009495947221 */ /* 0x000fc60000000000 */
[----:B------:R0:W-:Y:S01]  /*b470*/  STL [R1+0x23c], R134 ;  /* 0x00023c8601007387 */ /* 0x0001e20000100800 */
[----:B------:R-:W-:-:S01]  /*b480*/  FADD R146, R147, R146 ;  /* 0x0000009293927221 */ /* 0x000fc20000000000 */
[----:B------:R-:W-:Y:S02]  /*b490*/  FADD R144, R145, R144 ;  /* 0x0000009091907221 */ /* 0x000fe40000000000 */
[----:B0-----:R-:W2:Y:S01]  /*b4a0*/  LDL.LU R134, [R1+0x4b4] ;  /* 0x0004b40001867983 */ /* 0x001ea20000300800 */
[----:B------:R-:W-:-:S03]  /*b4b0*/  FADD R143, R24, R143 ;  /* 0x0000008f188f7221 */ /* 0x000fc60000000000 */
[----:B------:R-:W2:Y:S01]  /*b4c0*/  LDL.LU R135, [R1+0x4b0] ;  /* 0x0004b00001877983 */ /* 0x000ea20000300800 */
[----:B------:R-:W-:-:S03]  /*b4d0*/  FADD R142, R25, R142 ;  /* 0x0000008e198e7221 */ /* 0x000fc60000000000 */
[----:B------:R0:W-:Y:S01]  /*b4e0*/  STL [R1+0x240], R136 ;  /* 0x0002408801007387 */ /* 0x0001e20000100800 */
[----:B------:R-:W-:-:S01]  /*b4f0*/  FADD R141, R26, R141 ;  /* 0x0000008d1a8d7221 */ /* 0x000fc20000000000 */
[----:B------:R-:W-:Y:S01]  /*b500*/  FADD R140, R27, R140 ;  /* 0x0000008c1b8c7221 */ /* 0x000fe20000000000 */
[----:B------:R-:W-:-:S01]  /*b510*/  FADD R139, R28, R139 ;  /* 0x0000008b1c8b7221 */ /* 0x000fc20000000000 */
[----:B0-----:R-:W2:Y:S01]  /*b520*/  LDL.LU R136, [R1+0x4ac] ;  /* 0x0004ac0001887983 */ /* 0x001ea20000300800 */
[----:B------:R-:W-:-:S03]  /*b530*/  FADD R138, R29, R138 ;  /* 0x0000008a1d8a7221 */ /* 0x000fc60000000000 */
[----:B------:R0:W-:Y:S01]  /*b540*/  STL [R1+0x244], R150 ;  /* 0x0002449601007387 */ /* 0x0001e20000100800 */
[----:B------:R-:W-:-:S03]  /*b550*/  FADD R137, R30, R137 ;  /* 0x000000891e897221 */ /* 0x000fc60000000000 */
[----:B------:R1:W-:Y:S01]  /*b560*/  STL [R1+0x248], R148 ;  /* 0x0002489401007387 */ /* 0x0003e20000100800 */
[----:B------:R-:W-:-:S03]  /*b570*/  FADD R2, R31, R2 ;  /* 0x000000021f027221 */ /* 0x000fc60000000000 */
[----:B------:R1:W-:Y:S01]  /*b580*/  STL [R1+0x24c], R146 ;  /* 0x00024c9201007387 */ /* 0x0003e20000100800 */
[----:B------:R-:W-:-:S03]  /*b590*/  FADD R0, R32, R0 ;  /* 0x0000000020007221 */ /* 0x000fc60000000000 */
[----:B------:R1:W-:Y:S04]  /*b5a0*/  STL [R1+0x250], R144 ;  /* 0x0002509001007387 */ /* 0x0003e80000100800 */
[----:B------:R1:W-:Y:S04]  /*b5b0*/  STL [R1+0x254], R143 ;  /* 0x0002548f01007387 */ /* 0x0003e80000100800 */
[----:B------:R1:W-:Y:S04]  /*b5c0*/  STL [R1+0x258], R142 ;  /* 0x0002588e01007387 */ /* 0x0003e80000100800 */
[----:B------:R1:W-:Y:S04]  /*b5d0*/  STL [R1+0x25c], R141 ;  /* 0x00025c8d01007387 */ /* 0x0003e80000100800 */
[----:B------:R1:W-:Y:S04]  /*b5e0*/  STL [R1+0x260], R140 ;  /* 0x0002608c01007387 */ /* 0x0003e80000100800 */
[----:B------:R1:W-:Y:S04]  /*b5f0*/  STL [R1+0x264], R139 ;  /* 0x0002648b01007387 */ /* 0x0003e80000100800 */
[----:B------:R1:W-:Y:S04]  /*b600*/  STL [R1+0x268], R138 ;  /* 0x0002688a01007387 */ /* 0x0003e80000100800 */
[----:B------:R-:W3:Y:S04]  /*b610*/  LDL.LU R151, [R1+0x278] ;  /* 0x0002780001977983 */ /* 0x000ee80000300800 */
[----:B------:R1:W-:Y:S04]  /*b620*/  STL [R1+0x26c], R137 ;  /* 0x00026c8901007387 */ /* 0x0003e80000100800 */
[----:B0-----:R-:W4:Y:S04]  /*b630*/  LDL.LU R150, [R1+0x27c] ;  /* 0x00027c0001967983 */ /* 0x001f280000300800 */
[----:B------:R0:W-:Y:S04]  /*b640*/  STL [R1+0x270], R2 ;  /* 0x0002700201007387 */ /* 0x0001e80000100800 */
[----:B------:R-:W2:Y:S04]  /*b650*/  LDL.LU R149, [R1+0x280] ;  /* 0x0002800001957983 */ /* 0x000ea80000300800 */
[----:B------:R0:W-:Y:S04]  /*b660*/  STL [R1+0x274], R0 ;  /* 0x0002740001007387 */ /* 0x0001e80000100800 */
[----:B-1----:R-:W2:Y:S04]  /*b670*/  LDL.LU R148, [R1+0x284] ;  /* 0x0002840001947983 */ /* 0x002ea80000300800 */
        /* <DEDUP_REMOVED lines=13> */
[----:B---3--:R-:W-:-:S05]  /*b750*/  FADD R151, R33, R151 ;  /* 0x0000009721977221 */ /* 0x008fca0000000000 */
[----:B------:R0:W-:Y:S01]  /*b760*/  STL [R1+0x278], R151 ;  /* 0x0002789701007387 */ /* 0x0001e20000100800 */
[----:B----4-:R-:W-:-:S05]  /*b770*/  FADD R150, R34, R150 ;  /* 0x0000009622967221 */ /* 0x010fca0000000000 */
[----:B------:R1:W-:Y:S01]  /*b780*/  STL [R1+0x27c], R150 ;  /* 0x00027c9601007387 */ /* 0x0003e20000100800 */
[----:B--2---:R-:W-:-:S05]  /*b790*/  FADD R149, R35, R149 ;  /* 0x0000009523957221 */ /* 0x004fca0000000000 */
[----:B------:R2:W-:Y:S01]  /*b7a0*/  STL [R1+0x280], R149 ;  /* 0x0002809501007387 */ /* 0x0005e20000100800 */
[----:B------:R-:W-:-:S01]  /*b7b0*/  FADD R148, R36, R148 ;  /* 0x0000009424947221 */ /* 0x000fc20000000000 */
[----:B------:R-:W-:-:S04]  /*b7c0*/  FADD R147, R37, R147 ;  /* 0x0000009325937221 */ /* 0x000fc80000000000 */
[----:B------:R3:W-:Y:S01]  /*b7d0*/  STL [R1+0x284], R148 ;  /* 0x0002849401007387 */ /* 0x0007e20000100800 */
[----:B------:R-:W-:-:S03]  /*b7e0*/  FADD R146, R38, R146 ;  /* 0x0000009226927221 */ /* 0x000fc60000000000 */
        /* <DEDUP_REMOVED lines=20> */
[----:B0-----:R-:W4:Y:S01]  /*b930*/  LDL.LU R151, [R1+0x2bc] ;  /* 0x0002bc0001977983 */ /* 0x001f220000300800 */
[----:B------:R-:W-:-:S03]  /*b940*/  FADD R0, R49, R0 ;  /* 0x0000000031007221 */ /* 0x000fc60000000000 */
[----:B------:R0:W-:Y:S04]  /*b950*/  STL [R1+0x2b0], R137 ;  /* 0x0002b08901007387 */ /* 0x0001e80000100800 */
[----:B-1----:R-:W4:Y:S04]  /*b960*/  LDL.LU R150, [R1+0x2c0] ;  /* 0x0002c00001967983 */ /* 0x002f280000300800 */
[----:B------:R1:W-:Y:S04]  /*b970*/  STL [R1+0x2b4], R2 ;  /* 0x0002b40201007387 */ /* 0x0003e80000100800 */
[----:B--2---:R-:W2:Y:S04]  /*b980*/  LDL.LU R149, [R1+0x2c4] ;  /* 0x0002c40001957983 */ /* 0x004ea80000300800 */
[----:B------:R1:W-:Y:S04]  /*b990*/  STL [R1+0x2b8], R0 ;  /* 0x0002b80001007387 */ /* 0x0003e80000100800 */
[----:B---3--:R-:W3:Y:S04]  /*b9a0*/  LDL.LU R148, [R1+0x2c8] ;  /* 0x0002c80001947983 */ /* 0x008ee80000300800 */
[----:B----4-:R-:W4:Y:S04]  /*b9b0*/  LDL.LU R147, [R1+0x2cc] ;  /* 0x0002cc0001937983 */ /* 0x010f280000300800 */
[----:B------:R-:W4:Y:S04]  /*b9c0*/  LDL.LU R146, [R1+0x2d0] ;  /* 0x0002d00001927983 */ /* 0x000f280000300800 */
        /* <DEDUP_REMOVED lines=8> */
[----:B0-----:R-:W4:Y:S04]  /*ba50*/  LDL.LU R137, [R1+0x2f4] ;  /* 0x0002f40001897983 */ /* 0x001f280000300800 */
[----:B-1----:R-:W4:Y:S04]  /*ba60*/  LDL.LU R2, [R1+0x2f8] ;  /* 0x0002f80001027983 */ /* 0x002f280000300800 */
[----:B------:R-:W4:Y:S01]  /*ba70*/  LDL.LU R0, [R1+0x2fc] ;  /* 0x0002fc0001007983 */ /* 0x000f220000300800 */
[----:B------:R-:W-:-:S01]  /*ba80*/  FADD R151, R50, R151 ;  /* 0x0000009732977221 */ /* 0x000fc20000000000 */
[----:B------:R-:W-:-:S04]  /*ba90*/  FADD R150, R51, R150 ;  /* 0x0000009633967221 */ /* 0x000fc80000000000 */
[----:B------:R0:W-:Y:S01]  /*baa0*/  STL [R1+0x2bc], R151 ;  /* 0x0002bc9701007387 */ /* 0x0001e20000100800 */
[----:B--2---:R-:W-:-:S03]  /*bab0*/  FADD R149, R52, R149 ;  /* 0x0000009534957221 */ /* 0x004fc60000000000 */
[----:B------:R1:W-:Y:S01]  /*bac0*/  STL [R1+0x2c0], R150 ;  /* 0x0002c09601007387 */ /* 0x0003e20000100800 */
[----:B---3--:R-:W-:-:S03]  /*bad0*/  FADD R148, R53, R148 ;  /* 0x0000009435947221 */ /* 0x008fc60000000000 */
[----:B------:R2:W-:Y:S01]  /*bae0*/  STL [R1+0x2c4], R149 ;  /* 0x0002c49501007387 */ /* 0x0005e20000100800 */
[----:B----4-:R-:W-:-:S03]  /*baf0*/  FADD R147, R54, R147 ;  /* 0x0000009336937221 */ /* 0x010fc60000000000 */
        /* <DEDUP_REMOVED lines=198> */
[----:B------:R-:W-:Y:S01]  /*c760*/  STL [R1+0x3cc], R151 ;  /* 0x0003cc9701007387 */ /* 0x000fe20000100800 */
[----:B--2---:R-:W-:-:S03]  /*c770*/  FADD R149, R120, R149 ;  /* 0x0000009578957221 */ /* 0x004fc60000000000 */
[----:B------:R-:W-:Y:S01]  /*c780*/  STL [R1+0x3d0], R150 ;  /* 0x0003d09601007387 */ /* 0x000fe20000100800 */
[----:B---3--:R-:W-:-:S03]  /*c790*/  FADD R148, R121, R148 ;  /* 0x0000009479947221 */ /* 0x008fc60000000000 */
[----:B------:R-:W-:Y:S01]  /*c7a0*/  STL [R1+0x3d4], R149 ;  /* 0x0003d49501007387 */ /* 0x000fe20000100800 */
[----:B----4-:R-:W-:-:S03]  /*c7b0*/  FADD R147, R122, R147 ;  /* 0x000000937a937221 */ /* 0x010fc60000000000 */
[----:B------:R-:W-:Y:S01]  /*c7c0*/  STL [R1+0x3d8], R148 ;  /* 0x0003d89401007387 */ /* 0x000fe20000100800 */
[----:B------:R-:W-:-:S03]  /*c7d0*/  FADD R146, R123, R146 ;  /* 0x000000927b927221 */ /* 0x000fc60000000000 */
        /* <DEDUP_REMOVED lines=18> */
[----:B------:R-:W-:Y:S04]  /*c900*/  STL [R1+0x400], R138 ;  /* 0x0004008a01007387 */ /* 0x000fe80000100800 */
[----:B------:R0:W-:Y:S04]  /*c910*/  STL [R1+0x404], R137 ;  /* 0x0004048901007387 */ /* 0x0001e80000100800 */
[----:B0-----:R-:W2:Y:S01]  /*c920*/  LDL.LU R137, [R1+0x410] ;  /* 0x0004100001897983 */ /* 0x001ea20000300800 */
[----:B------:R-:W-:-:S01]  /*c930*/  FADD R2, R133, R2 ;  /* 0x0000000285027221 */ /* 0x000fc20000000000 */
[----:B------:R-:W-:-:S02]  /*c940*/  FADD R0, R134, R0 ;  /* 0x0000000086007221 */ /* 0x000fc40000000000 */
[----:B------:R-:W3:Y:S04]  /*c950*/  LDL.LU R138, [R1+0x414] ;  /* 0x00041400018a7983 */ /* 0x000ee80000300800 */
[----:B------:R-:W-:Y:S04]  /*c960*/  STL [R1+0x408], R2 ;  /* 0x0004080201007387 */ /* 0x000fe80000100800 */
[----:B------:R-:W4:Y:S04]  /*c970*/  LDL.LU R139, [R1+0x418] ;  /* 0x00041800018b7983 */ /* 0x000f280000300800 */
[----:B------:R0:W-:Y:S04]  /*c980*/  STL [R1+0x40c], R0 ;  /* 0x00040c0001007387 */ /* 0x0001e80000100800 */
        /* <DEDUP_REMOVED lines=13> */
[----:B------:R-:W4:Y:S01]  /*ca60*/  LDL.LU R2, [R1+0x450] ;  /* 0x0004500001027983 */ /* 0x000f220000300800 */
[----:B--2---:R-:W-:-:S05]  /*ca70*/  FADD R137, R135, R137 ;  /* 0x0000008987897221 */ /* 0x004fca0000000000 */
[----:B------:R0:W-:Y:S04]  /*ca80*/  STL [R1+0x410], R137 ;  /* 0x0004108901007387 */ /* 0x0001e80000100800 */
[----:B0-----:R-:W4:Y:S01]  /*ca90*/  LDL.LU R137, [R1+0x4a8] ;  /* 0x0004a80001897983 */ /* 0x001f220000300800 */
[----:B---3--:R-:W-:-:S05]  /*caa0*/  FADD R138, R136, R138 ;  /* 0x0000008a888a7221 */ /* 0x008fca0000000000 */
[----:B------:R0:W-:Y:S04]  /*cab0*/  STL [R1+0x414], R138 ;  /* 0x0004148a01007387 */ /* 0x0001e80000100800 */
[----:B0-----:R-:W2:Y:S01]  /*cac0*/  LDL.LU R138, [R1+0x4a4] ;  /* 0x0004a400018a7983 */ /* 0x001ea20000300800 */
[----:B----4-:R-:W-:-:S05]  /*cad0*/  FADD R139, R137, R139 ;  /* 0x0000008b898b7221 */ /* 0x010fca0000000000 */
[----:B------:R0:W-:Y:S04]  /*cae0*/  STL [R1+0x418], R139 ;  /* 0x0004188b01007387 */ /* 0x0001e80000100800 */
[----:B0-----:R-:W3:Y:S01]  /*caf0*/  LDL.LU R139, [R1+0x4a0] ;  /* 0x0004a000018b7983 */ /* 0x001ee20000300800 */
[----:B--2---:R-:W-:-:S05]  /*cb00*/  FADD R140, R138, R140 ;  /* 0x0000008c8a8c7221 */ /* 0x004fca0000000000 */
[----:B------:R0:W-:Y:S04]  /*cb10*/  STL [R1+0x41c], R140 ;  /* 0x00041c8c01007387 */ /* 0x0001e80000100800 */
[----:B0-----:R-:W2:Y:S01]  /*cb20*/  LDL.LU R140, [R1+0x49c] ;  /* 0x00049c00018c7983 */ /* 0x001ea20000300800 */
[----:B---3--:R-:W-:-:S05]  /*cb30*/  FADD R141, R139, R141 ;  /* 0x0000008d8b8d7221 */ /* 0x008fca0000000000 */
        /* <DEDUP_REMOVED lines=34> */
[----:B0-----:R0:W5:Y:S01]  /*cd60*/  LDL.LU R0, [R1+0x46c] ;  /* 0x00046c0001007983 */ /* 0x0011620000300800 */
[----:B------:R-:W-:Y:S01]  /*cd70*/  UMOV UR6, URZ ;  /* 0x0000003f00067c82 */ /* 0x000fe20008000000 */
[----:B---3--:R-:W-:-:S05]  /*cd80*/  FADD R2, R2, R151 ;  /* 0x0000009702027221 */ /* 0x008fca0000000000 */
[----:B------:R0:W-:Y:S02]  /*cd90*/  STL [R1+0x450], R2 ;  /* 0x0004500201007387 */ /* 0x0001e40000100800 */
.L_x_24:
[----:B------:R-:W-:Y:S05]  /*cda0*/  @!P1 BRA `(.L_x_25) ;  /* 0x0000000000049947 */ /* 0x000fea0003800000 */
[----:B------:R-:W-:Y:S01]  /*cdb0*/  BPT.TRAP 0x1 ;  /* 0x000000040000795c */ /* 0x000fe20000300000 */
.L_x_25:
[----:B------:R-:W-:Y:S02]  /*cdc0*/  UISETP.GT.U32.AND UP0, UPT, UR13, 0x1, UPT ;  /* 0x000000010d00788c */ /* 0x000fe4000bf04070 */
[----:B------:R-:W-:-:S04]  /*cdd0*/  ULEA UR8, UR25, UR11, 0x3 ;  /* 0x0000000b19087291 */ /* 0x000fc8000f8e183f */
[----:B------:R-:W-:Y:S01]  /*cde0*/  UIADD3 UR8, UR8, 0x28, URZ ;  /* 0x0000002808087890 */ /* 0x000fe2000fffe03f */
[----:B------:R-:W-:-:S03]  /*cdf0*/  PLOP3.LUT P0, PT, PT, PT, UP0, 0x80, 0x0 ;  /* 0x000000000000781c */ /* 0x000fc60003f0f008 */
[----:B------:R-:W-:-:S09]  /*ce00*/  UPRMT UR8, URZ, 0x654, UR8 ;  /* 0x000006543f087896 */ /* 0x000fd20008000008 */
[----:B------:R-:W-:Y:S01]  /*ce10*/  SYNCS.ARRIVE.TRANS64.RED.A1T0 RZ, [UR8], RZ ;  /* 0x000000ffffff79a7 */ /* 0x000fe20008100408 */
[----:B------:R-:W-:Y:S05]  /*ce20*/  @P0 BRA `(.L_x_26) ;  /* 0x0000000000040947 */ /* 0x000fea0003800000 */
[----:B------:R-:W-:Y:S01]  /*ce30*/  BPT.TRAP 0x1 ;  /* 0x000000040000795c */ /* 0x000fe20000300000 */
.L_x_26:
[----:B------:R-:W-:Y:S02]  /*ce40*/  UISETP.GT.AND UP2, UPT, UR24, 0x1, UPT ;  /* 0x000000011800788c */ /* 0x000fe4000bf44270 */
[----:B------:R-:W-:Y:S02]  /*ce50*/  UIADD3 UR14, UR14, 0x1, URZ ;  /* 0x000000010e0e7890 */ /* 0x000fe4000fffe03f */
[----:B------:R-:W-:Y:S02]  /*ce60*/  UIADD3 UR25, UR25, 0x1, URZ ;  /* 0x0000000119197890 */ /* 0x000fe4000fffe03f */
[----:B------:R-:W-:Y:S01]  /*ce70*/  PLOP3.LUT P0, PT, PT, PT, UP2, 0x80, 0x0 ;  /* 0x000000000000781c */ /* 0x000fe20003f0f028 */
[----:B------:R-:W-:Y:S02]  /*ce80*/  UISETP.NE.AND UP0, UPT, UR14, 0x5, UPT ;  /* 0x000000050e00788c */ /* 0x000fe4000bf05270 */
[----:B------:R-:W-:Y:S02]  /*ce90*/  UISETP.NE.AND UP1, UPT, UR25, 0x5, UPT ;  /* 0x000000051900788c */ /* 0x000fe4000bf25270 */
[----:B------:R-:W-:-:S02]  /*cea0*/  USEL UR8, URZ, 0x1, UP0 ;  /* 0x000000013f087887 */ /* 0x000fc40008000000 */
[----:B------:R-:W-:Y:S02]  /*ceb0*/  UIADD3 UR24, UR24, -0x1, URZ ;  /* 0xffffffff18187890 */ /* 0x000fe4000fffe03f */
[----:B------:R-:W-:Y:S02]  /*cec0*/  USEL UR14, UR14, URZ, UP0 ;  /* 0x0000003f0e0e7287 */ /* 0x000fe40008000000 */
[----:B-----5:R-:W-:Y:S01]  /*ced0*/  LOP3.LUT R0, R0, UR8, RZ, 0x3c, !PT ;  /* 0x0000000800007c12 */ /* 0x020fe2000f8e3cff */
[----:B------:R-:W-:Y:S01]  /*cee0*/  USEL UR25, UR25, URZ, UP1 ;  /* 0x0000003f19197287 */ /* 0x000fe20008800000 */
[----:B------:R-:W-:Y:S01]  /*cef0*/  UMOV UR8, 0x1 ;  /* 0x0000000100087882 */ /* 0x000fe20000000000 */
[----:B------:R-:W-:Y:S10]  /*cf00*/  @P0 BRA `(.L_x_27) ;  /* 0xffffff9c00bc0947 */ /* 0x000ff4000383ffff */
.L_x_19:
[----:B------:R-:W-:-:S04]  /*cf10*/  UISETP.NE.AND UP0, UPT, UR6, URZ, UPT ;  /* 0x0000003f0600728c */ /* 0x000fc8000bf05270 */
[----:B------:R-:W-:-:S06]  /*cf20*/  USEL UR6, URZ, 0x1, !UP0 ;  /* 0x000000013f067887 */ /* 0x000fcc000c000000 */
[----:B------:R-:W-:-:S13]  /*cf30*/  ISETP.NE.AND P0, PT, RZ, UR6, PT ;  /* 0x00000006ff007c0c */ /* 0x000fda000bf05270 */
[----:B------:R-:W-:Y:S05]  /*cf40*/  @!P0 BRA `(.L_x_28) ;  /* 0x0000003800108947 */ /* 0x000fea0003800000 */
[----:B------:R1:W-:Y:S04]  /*cf50*/  STL [R1+0x61c], R43 ;  /* 0x00061c2b01007387 */ /* 0x0003e80000100800 */
[----:B-1----:R-:W3:Y:S04]  /*cf60*/  LDL.LU R43, [R1] ;  /* 0x00000000012b7983 */ /* 0x002ee80000300800 */
[----:B------:R1:W-:Y:S04]  /*cf70*/  STL [R1+0x618], R44 ;  /* 0x0006182c01007387 */ /* 0x0003e80000100800 */
[----:B-1----:R-:W4:Y:S04]  /*cf80*/  LDL.LU R44, [R1+0x4] ;  /* 0x00000400012c7983 */ /* 0x002f280000300800 */
[----:B------:R1:W-:Y:S04]  /*cf90*/  STL [R1+0x614], R45 ;  /* 0x0006142d01007387 */ /* 0x0003e80000100800 */
[----:B-1----:R-:W5:Y:S04]  /*cfa0*/  LDL.LU R45, [R1+0x8] ;  /* 0x00000800012d7983 */ /* 0x002f680000300800 */
[----:B------:R1:W-:Y:S04]  /*cfb0*/  STL [R1+0x610], R46 ;  /* 0x0006102e01007387 */ /* 0x0003e80000100800 */
[----:B-1----:R-:W2:Y:S04]  /*cfc0*/  LDL.LU R46, [R1+0xc] ;  /* 0x00000c00012e7983 */ /* 0x002ea80000300800 */
        /* <DEDUP_REMOVED lines=138> */
[----:B------:R-:W2:Y:S04]  /*d870*/  LDL.LU R0, [R1+0x1b0] ;  /* 0x0001b00001007983 */ /* 0x000ea80000300800 */
[----:B0-----:R-:W2:Y:S04]  /*d880*/  LDL.LU R2, [R1+0x204] ;  /* 0x0002040001027983 */ /* 0x001ea80000300800 */
[----:B------:R0:W-:Y:S04]  /*d890*/  STL [R1+0x4f8], R116 ;  /* 0x0004f87401007387 */ /* 0x0001e80000100800 */
        /* <DEDUP_REMOVED lines=66> */
[----:B0-----:R-:W2:Y:S01]  /*dcc0*/  LDL.LU R149, [R1+0x12c] ;  /* 0x00012c0001957983 */ /* 0x001ea20000300800 */
[----:B---3--:R-:W-:-:S03]  /*dcd0*/  FADD R3, R43, R3 ;  /* 0x000000032b037221 */ /* 0x008fc60000000000 */
[----:B------:R0:W-:Y:S01]  /*dce0*/  STL [R1+0x470], R150 ;  /* 0x0004709601007387 */ /* 0x0001e20000100800 */
[----:B----4-:R-:W-:Y:S01]  /*dcf0*/  FADD R4, R44, R4 ;  /* 0x000000042c047221 */ /* 0x010fe20000000000 */
[----:B-----5:R-:W-:Y:S01]  /*dd00*/  FADD R5, R45, R5 ;  /* 0x000000052d057221 */ /* 0x020fe20000000000 */
[----:B--2---:R-:W-:Y:S01]  /*dd10*/  FADD R6, R46, R6 ;  /* 0x000000062e067221 */ /* 0x004fe20000000000 */
[----:B------:R-:W-:Y:S01]  /*dd20*/  FADD R7, R47, R7 ;  /* 0x000000072f077221 */ /* 0x000fe20000000000 */
[----:B0-----:R-:W2:Y:S04]  /*dd30*/  LDL.LU R150, [R1+0x128] ;  /* 0x0001280001967983 */ /* 0x001ea80000300800 */
[----:B------:R0:W-:Y:S01]  /*dd40*/  STL [R1+0x46c], R151 ;  /* 0x00046c9701007387 */ /* 0x0001e20000100800 */
[----:B------:R-:W-:Y:S01]  /*dd50*/  FADD R8, R48, R8 ;  /* 0x0000000830087221 */ /* 0x000fe20000000000 */
[----:B------:R-:W-:Y:S01]  /*dd60*/  FADD R9, R49, R9 ;  /* 0x0000000931097221 */ /* 0x000fe20000000000 */
[----:B------:R-:W-:Y:S01]  /*dd70*/  FADD R10, R50, R10 ;  /* 0x0000000a320a7221 */ /* 0x000fe20000000000 */
[----:B0-----:R-:W3:Y:S04]  /*dd80*/  LDL.LU R151, [R1+0x124] ;  /* 0x0001240001977983 */ /* 0x001ee80000300800 */
[----:B------:R-:W4:Y:S04]  /*dd90*/  LDL.LU R43, [R1+0x61c] ;  /* 0x00061c00012b7983 */ /* 0x000f280000300800 */
[----:B------:R-:W5:Y:S04]  /*dda0*/  LDL.LU R44, [R1+0x618] ;  /* 0x00061800012c7983 */ /* 0x000f680000300800 */
[----:B------:R-:W4:Y:S04]  /*ddb0*/  LDL.LU R45, [R1+0x614] ;  /* 0x00061400012d7983 */ /* 0x000f280000300800 */
[----:B------:R-:W5:Y:S01]  /*ddc0*/  LDL.LU R46, [R1+0x610] ;  /* 0x00061000012e7983 */ /* 0x000f620000300800 */
[----:B------:R-:W-:-:S03]  /*ddd0*/  FADD R11, R51, R11 ;  /* 0x0000000b330b7221 */ /* 0x000fc60000000000 */
[----:B------:R-:W4:Y:S01]  /*dde0*/  LDL.LU R47, [R1+0x60c] ;  /* 0x00060c00012f7983 */ /* 0x000f220000300800 */
[----:B------:R-:W-:-:S03]  /*ddf0*/  FADD R12, R52, R12 ;  /* 0x0000000c340c7221 */ /* 0x000fc60000000000 */
        /* <DEDUP_REMOVED lines=132> */
[----:B------:R-:W5:Y:S04]  /*e640*/  LDL.LU R114, [R1+0x500] ;  /* 0x0005000001727983 */ /* 0x000f680000300800 */
[----:B------:R-:W5:Y:S01]  /*e650*/  LDL.LU R115, [R1+0x4fc] ;  /* 0x0004fc0001737983 */ /* 0x000f620000300800 */
[----:B------:R-:W-:Y:S01]  /*e660*/  FADD R206, R149, R206 ;  /* 0x000000ce95ce7221 */ /* 0x000fe20000000000 */
[----:B------:R-:W-:Y:S01]  /*e670*/  FADD R237, R118, R237 ;  /* 0x000000ed76ed7221 */ /* 0x000fe20000000000 */
[----:B------:R-:W-:Y:S01]  /*e680*/  FADD R236, R119, R236 ;  /* 0x000000ec77ec7221 */ /* 0x000fe20000000000 */
[----:B------:R0:W-:Y:S01]  /*e690*/  STL [R1+0x200], R116 ;  /* 0x0002007401007387 */ /* 0x0001e20000100800 */
[----:B------:R-:W-:Y:S01]  /*e6a0*/  FADD R235, R120, R235 ;  /* 0x000000eb78eb7221 */ /* 0x000fe20000000000 */
        /* <DEDUP_REMOVED lines=8> */
[----:B0-----:R-:W4:Y:S01]  /*e730*/  LDL.LU R116, [R1+0x1b4] ;  /* 0x0001b40001747983 */ /* 0x001f220000300800 */
[----:B------:R-:W-:Y:S01]  /*e740*/  FADD R226, R129, R226 ;  /* 0x000000e281e27221 */ /* 0x000fe20000000000 */
[----:B------:R-:W-:Y:S01]  /*e750*/  FADD R225, R130, R225 ;  /* 0x000000e182e17221 */ /* 0x000fe20000000000 */
[----:B------:R-:W-:Y:S01]  /*e760*/  FADD R224, R131, R224 ;  /* 0x000000e083e07221 */ /* 0x000fe20000000000 */
[----:B------:R-:W4:Y:S01]  /*e770*/  LDL.LU R148, [R1+0x208] ;  /* 0x0002080001947983 */ /* 0x000f220000300800 */
[----:B------:R-:W-:Y:S01]  /*e780*/  FADD R223, R132, R223 ;  /* 0x000000df84df7221 */ /* 0x000fe20000000000 */
[----:B------:R-:W-:Y:S01]  /*e790*/  FADD R216, R139, R216 ;  /* 0x000000d88bd87221 */ /* 0x000fe20000000000 */
[----:B------:R-:W-:Y:S01]  /*e7a0*/  FADD R222, R133, R222 ;  /* 0x000000de85de7221 */ /* 0x000fe20000000000 */
        /* <DEDUP_REMOVED lines=8> */
[----:B------:R-:W5:Y:S01]  /*e830*/  LDL.LU R149, [R1+0x20c] ;  /* 0x00020c0001957983 */ /* 0x000f620000300800 */
[----:B------:R-:W-:Y:S01]  /*e840*/  FADD R212, R143, R212 ;  /* 0x000000d48fd47221 */ /* 0x000fe20000000000 */
[----:B------:R-:W-:Y:S01]  /*e850*/  FADD R218, R137, R218 ;  /* 0x000000da89da7221 */ /* 0x000fe20000000000 */
[----:B------:R-:W-:Y:S01]  /*e860*/  FADD R211, R144, R211 ;  /* 0x000000d390d37221 */ /* 0x000fe20000000000 */
[----:B------:R-:W5:Y:S01]  /*e870*/  LDL.LU R118, [R1+0x1bc] ;  /* 0x0001bc0001767983 */ /* 0x000f620000300800 */
[----:B------:R-:W-:Y:S01]  /*e880*/  FADD R217, R138, R217 ;  /* 0x000000d98ad97221 */ /* 0x000fe20000000000 */
[----:B------:R-:W-:Y:S01]  /*e890*/  FADD R210, R145, R210 ;  /* 0x000000d291d27221 */ /* 0x000fe20000000000 */
[----:B---3--:R-:W-:Y:S01]  /*e8a0*/  FADD R204, R151, R204 ;  /* 0x000000cc97cc7221 */ /* 0x008fe20000000000 */
[----:B------:R-:W3:Y:S01]  /*e8b0*/  LDL.LU R0, [R1+0x210] ;  /* 0x0002100001007983 */ /* 0x000ee20000300800 */
[----:B------:R-:W-:Y:S01]  /*e8c0*/  FADD R209, R146, R209 ;  /* 0x000000d192d17221 */ /* 0x000fe20000000000 */
[----:B--2---:R-:W-:Y:S01]  /*e8d0*/  FADD R205, R150, R205 ;  /* 0x000000cd96cd7221 */ /* 0x004fe20000000000 */
[----:B------:R-:W-:Y:S01]  /*e8e0*/  FADD R208, R147, R208 ;  /* 0x000000d093d07221 */ /* 0x000fe20000000000 */
[----:B------:R-:W2:Y:S04]  /*e8f0*/  LDL.LU R119, [R1+0x1c0] ;  /* 0x0001c00001777983 */ /* 0x000ea80000300800 */
[----:B0-----:R-:W2:Y:S04]  /*e900*/  LDL.LU R2, [R1+0x214] ;  /* 0x0002140001027983 */ /* 0x001ea80000300800 */
        /* <DEDUP_REMOVED lines=29> */
[----:B------:R-:W2:Y:S01]  /*eae0*/  LDL.LU R147, [R1+0x250] ;  /* 0x0002500001937983 */ /* 0x000ea20000300800 */
[----:B----4-:R-:W-:-:S03]  /*eaf0*/  FADD R148, R116, R148 ;  /* 0x0000009474947221 */ /* 0x010fc60000000000 */
[----:B------:R-:W4:Y:S04]  /*eb00*/  LDL.LU R116, [R1+0x4f8] ;  /* 0x0004f80001747983 */ /* 0x000f280000300800 */
[----:B------:R0:W-:Y:S01]  /*eb10*/  STL [R1+0x208], R148 ;  /* 0x0002089401007387 */ /* 0x0001e20000100800 */
[----:B-----5:R-:W-:-:S03]  /*eb20*/  FADD R149, R117, R149 ;  /* 0x0000009575957221 */ /* 0x020fc60000000000 */
[----:B0-----:R-:W5:Y:S04]  /*eb30*/  LDL.LU R148, [R1+0x254] ;  /* 0x0002540001947983 */ /* 0x001f680000300800 */
[----:B------:R-:W4:Y:S04]  /*eb40*/  LDL.LU R117, [R1+0x4f4] ;  /* 0x0004f40001757983 */ /* 0x000f280000300800 */
[----:B------:R0:W-:Y:S04]  /*eb50*/  STL [R1+0x20c], R149 ;  /* 0x00020c9501007387 */ /* 0x0001e80000100800 */
[----:B0-----:R-:W4:Y:S01]  /*eb60*/  LDL.LU R149, [R1+0x258] ;  /* 0x0002580001957983 */ /* 0x001f220000300800 */
[----:B---3--:R-:W-:Y:S01]  /*eb70*/  FADD R0, R118, R0 ;  /* 0x0000000076007221 */ /* 0x008fe20000000000 */
[----:B--2---:R-:W-:-:S02]  /*eb80*/  FADD R2, R119, R2 ;  /* 0x0000000277027221 */ /* 0x004fc40000000000 */
[----:B------:R-:W2:Y:S01]  /*eb90*/  LDL.LU R118, [R1+0x4f0] ;  /* 0x0004f00001767983 */ /* 0x000ea20000300800 */
[----:B------:R-:W-:-:S03]  /*eba0*/  FADD R121, R120, R121 ;  /* 0x0000007978797221 */ /* 0x000fc60000000000 */
[----:B------:R0:W-:Y:S01]  /*ebb0*/  STL [R1+0x210], R0 ;  /* 0x0002100001007387 */ /* 0x0001e20000100800 */
[----:B------:R-:W-:-:S03]  /*ebc0*/  FADD R123, R122, R123 ;  /* 0x0000007b7a7b7221 */ /* 0x000fc60000000000 */
[----:B0-----:R-:W3:Y:S04]  /*ebd0*/  LDL.LU R0, [R1+0x25c] ;  /* 0x00025c0001007983 */ /* 0x001ee80000300800 */
[----:B------:R-:W2:Y:S04]  /*ebe0*/  LDL.LU R119, [R1+0x4ec] ;  /* 0x0004ec0001777983 */ /* 0x000ea80000300800 */
[----:B------:R0:W-:Y:S01]  /*ebf0*/  STL [R1+0x214], R2 ;  /* 0x0002140201007387 */ /* 0x0001e20000100800 */
[----:B------:R-:W-:Y:S01]  /*ec00*/  FADD R125, R124, R125 ;  /* 0x0000007d7c7d7221 */ /* 0x000fe20000000000 */
[----:B------:R-:W-:-:S02]  /*ec10*/  FADD R127, R126, R127 ;  /* 0x0000007f7e7f7221 */ /* 0x000fc40000000000 */
[----:B0-----:R-:W2:Y:S04]  /*ec20*/  LDL.LU R2, [R1+0x260] ;  /* 0x0002600001027983 */ /* 0x001ea80000300800 */
[----:B------:R-:W2:Y:S04]  /*ec30*/  LDL.LU R120, [R1+0x4e8] ;  /* 0x0004e80001787983 */ /* 0x000ea80000300800 */
[----:B------:R0:W-:Y:S01]  /*ec40*/  STL [R1+0x218], R121 ;  /* 0x0002187901007387 */ /* 0x0001e20000100800 */
[----:B------:R-:W-:-:S03]  /*ec50*/  FADD R129, R128, R129 ;  /* 0x0000008180817221 */ /* 0x000fc60000000000 */
        /* <DEDUP_REMOVED lines=42> */
[----:B------:R0:W-:Y:S04]  /*ef00*/  STL [R1+0x244], R144 ;  /* 0x0002449001007387 */ /* 0x0001e80000100800 */
[----:B0-----:R-:W2:Y:S04]  /*ef10*/  LDL.LU R144, [R1+0x278] ;  /* 0x0002780001907983 */ /* 0x001ea80000300800 */
[----:B------:R-:W2:Y:S04]  /*ef20*/  LDL.LU R138, [R1+0x4a0] ;  /* 0x0004a000018a7983 */ /* 0x000ea80000300800 */
[----:B------:R0:W-:Y:S04]  /*ef30*/  STL [R1+0x248], R145 ;  /* 0x0002489101007387 */ /* 0x0001e80000100800 */
[----:B0-----:R-:W2:Y:S04]  /*ef40*/  LDL.LU R145, [R1+0x27c] ;  /* 0x00027c0001917983 */ /* 0x001ea80000300800 */
[----:B------:R0:W-:Y:S01]  /*ef50*/  STL [R1+0x24c], R146 ;  /* 0x00024c9201007387 */ /* 0x0001e20000100800 */
[----:B-----5:R-:W-:-:S03]  /*ef60*/  FADD R148, R24, R148 ;  /* 0x0000009418947221 */ /* 0x020fc60000000000 */
[----:B0-----:R-:W5:Y:S04]  /*ef70*/  LDL.LU R146, [R1+0x280] ;  /* 0x0002800001927983 */ /* 0x001f680000300800 */
[----:B------:R0:W-:Y:S04]  /*ef80*/  STL [R1+0x250], R147 ;  /* 0x0002509301007387 */ /* 0x0001e80000100800 */
[----:B0-----:R-:W5:Y:S01]  /*ef90*/  LDL.LU R147, [R1+0x284] ;  /* 0x0002840001937983 */ /* 0x001f620000300800 */
[----:B----4-:R-:W-:-:S03]  /*efa0*/  FADD R149, R25, R149 ;  /* 0x0000009519957221 */ /* 0x010fc60000000000 */
[----:B------:R0:W-:Y:S04]  /*efb0*/  STL [R1+0x254], R148 ;  /* 0x0002549401007387 */ /* 0x0001e80000100800 */
[----:B0-----:R-:W4:Y:S04]  /*efc0*/  LDL.LU R148, [R1+0x288] ;  /* 0x0002880001947983 */ /* 0x001f280000300800 */
[----:B------:R0:W-:Y:S04]  /*efd0*/  STL [R1+0x258], R149 ;  /* 0x0002589501007387 */ /* 0x0001e80000100800 */
[----:B0-----:R-:W4:Y:S04]  /*efe0*/  LDL.LU R149, [R1+0x28c] ;  /* 0x00028c0001957983 */ /* 0x001f280000300800 */
[----:B------:R-:W4:Y:S01]  /*eff0*/  LDL.LU R150, [R1+0x290] ;  /* 0x0002900001967983 */ /* 0x000f220000300800 */
[----:B---3--:R-:W-:-:S03]  /*f000*/  FADD R0, R26, R0 ;  /* 0x000000001a007221 */ /* 0x008fc60000000000 */
[----:B------:R-:W3:Y:S01]  /*f010*/  LDL.LU R151, [R1+0x294] ;  /* 0x0002940001977983 */ /* 0x000ee20000300800 */
[----:B--2---:R-:W-:-:S03]  /*f020*/  FADD R2, R27, R2 ;  /* 0x000000021b027221 */ /* 0x004fc60000000000 */
[----:B------:R0:W-:Y:S04]  /*f030*/  STL [R1+0x25c], R0 ;  /* 0x00025c0001007387 */ /* 0x0001e80000100800 */
[----:B------:R-:W2:Y:S04]  /*f040*/  LDL.LU R27, [R1+0x2c8] ;  /* 0x0002c800011b7983 */ /* 0x000ea80000300800 */
[----:B------:R-:W2:Y:S04]  /*f050*/  LDL.LU R26, [R1+0x2cc] ;  /* 0x0002cc00011a7983 */ /* 0x000ea80000300800 */
[----:B------:R1:W-:Y:S04]  /*f060*/  STL [R1+0x260], R2 ;  /* 0x0002600201007387 */ /* 0x0003e80000100800 */
[----:B------:R-:W2:Y:S04]  /*f070*/  LDL.LU R25, [R1+0x2d0] ;  /* 0x0002d00001197983 */ /* 0x000ea80000300800 */
[----:B------:R-:W2:Y:S04]  /*f080*/  LDL.LU R24, [R1+0x2d4] ;  /* 0x0002d40001187983 */ /* 0x000ea80000300800 */
[----:B0-----:R-:W2:Y:S04]  /*f090*/  LDL.LU R0, [R1+0x2d8] ;  /* 0x0002d80001007983 */ /* 0x001ea80000300800 */
[----:B-1----:R-:W2:Y:S01]  /*f0a0*/  LDL.LU R2, [R1+0x2dc] ;  /* 0x0002dc0001027983 */ /* 0x002ea20000300800 */
[----:B------:R-:W-:-:S05]  /*f0b0*/  FADD R139, R28, R139 ;  /* 0x0000008b1c8b7221 */ /* 0x000fca0000000000 */
[----:B------:R0:W-:Y:S04]  /*f0c0*/  STL [R1+0x264], R139 ;  /* 0x0002648b01007387 */ /* 0x0001e80000100800 */
[----:B0-----:R-:W2:Y:S01]  /*f0d0*/  LDL.LU R139, [R1+0x49c] ;  /* 0x00049c00018b7983 */ /* 0x001ea20000300800 */
[----:B------:R-:W-:-:S03]  /*f0e0*/  FADD R140, R29, R140 ;  /* 0x0000008c1d8c7221 */ /* 0x000fc60000000000 */
[----:B------:R-:W2:Y:S04]  /*f0f0*/  LDL.LU R28, [R1+0x2c4] ;  /* 0x0002c400011c7983 */ /* 0x000ea80000300800 */
        /* <DEDUP_REMOVED lines=20> */
[----:B------:R0:W-:Y:S01]  /*f240*/  STL [R1+0x27c], R145 ;  /* 0x00027c9101007387 */ /* 0x0001e20000100800 */
[----:B-----5:R-:W-:-:S03]  /*f250*/  FADD R146, R35, R146 ;  /* 0x0000009223927221 */ /* 0x020fc60000000000 */
[----:B0-----:R-:W5:Y:S04]  /*f260*/  LDL.LU R145, [R1+0x484] ;  /* 0x0004840001917983 */ /* 0x001f680000300800 */
[----:B------:R-:W5:Y:S04]  /*f270*/  LDL.LU R34, [R1+0x2ac] ;  /* 0x0002ac0001227983 */ /* 0x000f680000300800 */
[----:B------:R0:W-:Y:S01]  /*f280*/  STL [R1+0x280], R146 ;  /* 0x0002809201007387 */ /* 0x0001e20000100800 */
[----:B------:R-:W-:-:S03]  /*f290*/  FADD R147, R36, R147 ;  /* 0x0000009324937221 */ /* 0x000fc60000000000 */
[----:B0-----:R-:W5:Y:S04]  /*f2a0*/  LDL.LU R146, [R1+0x480] ;  /* 0x0004800001927983 */ /* 0x001f680000300800 */
[----:B------:R-:W5:Y:S01]  /*f2b0*/  LDL.LU R35, [R1+0x2a8] ;  /* 0x0002a80001237983 */ /* 0x000f620000300800 */
[----:B----4-:R-:W-:-:S03]  /*f2c0*/  FADD R148, R37, R148 ;  /* 0x0000009425947221 */ /* 0x010fc60000000000 */
[----:B------:R0:W-:Y:S04]  /*f2d0*/  STL [R1+0x284], R147 ;  /* 0x0002849301007387 */ /* 0x0001e80000100800 */
[----:B0-----:R-:W4:Y:S01]  /*f2e0*/  LDL.LU R147, [R1+0x47c] ;  /* 0x00047c0001937983 */ /* 0x001f220000300800 */
[----:B------:R-:W-:-:S03]  /*f2f0*/  FADD R149, R38, R149 ;  /* 0x0000009526957221 */ /* 0x000fc60000000000 */
[----:B------:R-:W4:Y:S01]  /*f300*/  LDL.LU R36, [R1+0x2a4] ;  /* 0x0002a40001247983 */ /* 0x000f220000300800 */
[----:B------:R-:W-:-:S03]  /*f310*/  FADD R150, R39, R150 ;  /* 0x0000009627967221 */ /* 0x000fc60000000000 */
[----:B------:R0:W-:Y:S04]  /*f320*/  STL [R1+0x288], R148 ;  /* 0x0002889401007387 */ /* 0x0001e80000100800 */
[----:B0-----:R-:W4:Y:S04]  /*f330*/  LDL.LU R148, [R1+0x478] ;  /* 0x0004780001947983 */ /* 0x001f280000300800 */
[----:B------:R-:W4:Y:S04]  /*f340*/  LDL.LU R37, [R1+0x2a0] ;  /* 0x0002a00001257983 */ /* 0x000f280000300800 */
[----:B------:R0:W-:Y:S04]  /*f350*/  STL [R1+0x28c], R149 ;  /* 0x00028c9501007387 */ /* 0x0001e80000100800 */
[----:B0-----:R-:W4:Y:S04]  /*f360*/  LDL.LU R149, [R1+0x474] ;  /* 0x0004740001957983 */ /* 0x001f280000300800 */
[----:B------:R-:W4:Y:S04]  /*f370*/  LDL.LU R38, [R1+0x29c] ;  /* 0x00029c0001267983 */ /* 0x000f280000300800 */
[----:B------:R0:W-:Y:S04]  /*f380*/  STL [R1+0x290], R150 ;  /* 0x0002909601007387 */ /* 0x0001e80000100800 */
[----:B0-----:R-:W4:Y:S04]  /*f390*/  LDL.LU R150, [R1+0x470] ;  /* 0x0004700001967983 */ /* 0x001f280000300800 */
[----:B------:R-:W4:Y:S01]  /*f3a0*/  LDL.LU R39, [R1+0x298] ;  /* 0x0002980001277983 */ /* 0x000f220000300800 */
[----:B---3--:R-:W-:-:S05]  /*f3b0*/  FADD R151, R40, R151 ;  /* 0x0000009728977221 */ /* 0x008fca0000000000 */
[----:B------:R0:W-:Y:S01]  /*f3c0*/  STL [R1+0x294], R151 ;  /* 0x0002949701007387 */ /* 0x0001e20000100800 */
[----:B--2---:R-:W-:-:S03]  /*f3d0*/  FADD R27, R53, R27 ;  /* 0x0000001b351b7221 */ /* 0x004fc60000000000 */
[----:B0-----:R-:W2:Y:S01]  /*f3e0*/  LDL.LU R151, [R1+0x46c] ;  /* 0x00046c0001977983 */ /* 0x001ea20000300800 */
        /* <DEDUP_REMOVED lines=11> */
[----:B-----5:R-:W-:Y:S01]  /*f4a0*/  FADD R34, R46, R34 ;  /* 0x000000222e227221 */ /* 0x020fe20000000000 */
[----:B------:R-:W-:Y:S01]  /*f4b0*/  FADD R35, R45, R35 ;  /* 0x000000232d237221 */ /* 0x000fe20000000000 */
[----:B----4-:R-:W-:Y:S01]  /*f4c0*/  FADD R36, R44, R36 ;  /* 0x000000242c247221 */ /* 0x010fe20000000000 */
[----:B------:R-:W-:Y:S01]  /*f4d0*/  FADD R37, R43, R37 ;  /* 0x000000252b257221 */ /* 0x000fe20000000000 */
[----:B------:R-:W-:Y:S01]  /*f4e0*/  FADD R38, R42, R38 ;  /* 0x000000262a267221 */ /* 0x000fe20000000000 */
[----:B------:R-:W-:-:S05]  /*f4f0*/  FADD R39, R41, R39 ;  /* 0x0000002729277221 */ /* 0x000fca0000000000 */
[----:B------:R0:W-:Y:S04]  /*f500*/  STL [R1+0x298], R39 ;  /* 0x0002982701007387 */ /* 0x0001e80000100800 */
        /* <DEDUP_REMOVED lines=14> */
[----:B------:R-:W2:Y:S04]  /*f5f0*/  LDL.LU R52, [R1+0x2e0] ;  /* 0x0002e00001347983 */ /* 0x000ea80000300800 */
[----:B------:R2:W-:Y:S04]  /*f600*/  STL [R1+0x2d4], R24 ;  /* 0x0002d41801007387 */ /* 0x0005e80000100800 */
[----:B------:R-:W2:Y:S04]  /*f610*/  LDL.LU R51, [R1+0x2e4] ;  /* 0x0002e40001337983 */ /* 0x000ea80000300800 */
[----:B------:R2:W-:Y:S04]  /*f620*/  STL [R1+0x2d8], R0 ;  /* 0x0002d80001007387 */ /* 0x0005e80000100800 */
        /* <DEDUP_REMOVED lines=13> */
[----:B-1----:R-:W2:Y:S04]  /*f700*/  LDL.LU R38, [R1+0x318] ;  /* 0x0003180001267983 */ /* 0x002ea80000300800 */
[----:B---3--:R-:W3:Y:S04]  /*f710*/  LDL.LU R37, [R1+0x31c] ;  /* 0x00031c0001257983 */ /* 0x008ee80000300800 */
[----:B----4-:R-:W4:Y:S04]  /*f720*/  LDL.LU R36, [R1+0x320] ;  /* 0x0003200001247983 */ /* 0x010f280000300800 */
[----:B-----5:R-:W5:Y:S04]  /*f730*/  LDL.LU R35, [R1+0x324] ;  /* 0x0003240001237983 */ /* 0x020f680000300800 */
[----:B--2---:R-:W2:Y:S04]  /*f740*/  LDL.LU R34, [R1+0x328] ;  /* 0x0003280001227983 */ /* 0x004ea80000300800 */
        /* <DEDUP_REMOVED lines=12> */
[----:B------:R-:W-:Y:S01]  /*f810*/  FADD R52, R59, R52 ;  /* 0x000000343b347221 */ /* 0x000fe20000000000 */
        /* <DEDUP_REMOVED lines=28> */
[----:B---3--:R-:W-:-:S03]  /*f9e0*/  FADD R37, R74, R37 ;  /* 0x000000254a257221 */ /* 0x008fc60000000000 */
[----:B------:R3:W-:Y:S01]  /*f9f0*/  STL [R1+0x318], R38 ;  /* 0x0003182601007387 */ /* 0x0007e20000100800 */
[----:B----4-:R-:W-:-:S03]  /*fa00*/  FADD R36, R75, R36 ;  /* 0x000000244b247221 */ /* 0x010fc60000000000 */
[----:B------:R4:W-:Y:S01]  /*fa10*/  STL [R1+0x31c], R37 ;  /* 0x00031c2501007387 */ /* 0x0009e20000100800 */
[----:B-----5:R-:W-:-:S03]  /*fa20*/  FADD R35, R76, R35 ;  /* 0x000000234c237221 */ /* 0x020fc60000000000 */
[----:B------:R5:W-:Y:S01]  /*fa30*/  STL [R1+0x320], R36 ;  /* 0x0003202401007387 */ /* 0x000be20000100800 */
[----:B--2---:R-:W-:-:S03]  /*fa40*/  FADD R34, R77, R34 ;  /* 0x000000224d227221 */ /* 0x004fc60000000000 */
        /* <DEDUP_REMOVED lines=22> */
[----:B0-----:R-:W2:Y:S01]  /*fbb0*/  LDL.LU R52, [R1+0x35c] ;  /* 0x00035c0001347983 */ /* 0x001ea20000300800 */
[----:B------:R-:W-:-:S03]  /*fbc0*/  FADD R2, R89, R2 ;  /* 0x0000000259027221 */ /* 0x000fc60000000000 */
[----:B------:R0:W-:Y:S04]  /*fbd0*/  STL [R1+0x350], R24 ;  /* 0x0003501801007387 */ /* 0x0001e80000100800 */
[----:B-1----:R-:W2:Y:S04]  /*fbe0*/  LDL.LU R51, [R1+0x360] ;  /* 0x0003600001337983 */ /* 0x002ea80000300800 */
        /* <DEDUP_REMOVED lines=181> */
[----:B------:R-:W-:Y:S01]  /*10740*/  FADD R0, R150, R0 ;  /* 0x0000000096007221 */ /* 0x000fe20000000000 */
[----:B------:R-:W-:-:S05]  /*10750*/  FADD R2, R2, R151 ;  /* 0x0000009702027221 */ /* 0x000fca0000000000 */
[----:B------:R1:W-:Y:S04]  /*10760*/  STL [R1+0x450], R2 ;  /* 0x0004500201007387 */ /* 0x0003e80000100800 */
[----:B------:R1:W-:Y:S04]  /*10770*/  STL [R1+0x448], R24 ;  /* 0x0004481801007387 */ /* 0x0003e80000100800 */
[----:B------:R1:W-:Y:S02]  /*10780*/  STL [R1+0x44c], R0 ;  /* 0x00044c0001007387 */ /* 0x0003e40000100800 */
.L_x_28:
[----:B-1----:R-:W1:Y:S02]  /*10790*/  LDC R0, c[0x0][0x28c] ;  /* 0x0000a300ff007b82 */ /* 0x002e640000000800 */
[----:B-1----:R-:W-:-:S13]  /*107a0*/  ISETP.GE.AND P0, PT, R0, 0x1, PT ;  /* 0x000000010000780c */ /* 0x002fda0003f06270 */
[----:B------:R-:W-:Y:S05]  /*107b0*/  @!P0 BRA `(.L_x_29) ;  /* 0x0000000000488947 */ /* 0x000fea0003800000 */
[----:B------:R-:W-:-:S06]  /*107c0*/  UISETP.NE.AND UP0, UPT, UR23, 0x3, UPT ;  /* 0x000000031700788c */ /* 0x000fcc000bf05270 */
[----:B------:R-:W-:-:S13]  /*107d0*/  PLOP3.LUT P0, PT, PT, PT, UP0, 0x80, 0x0 ;  /* 0x000000000000781c */ /* 0x000fda0003f0f008 */
[----:B------:R-:W-:Y:S05]  /*107e0*/  @!P0 BRA `(.L_x_30) ;  /* 0x0000000000048947 */ /* 0x000fea0003800000 */
[----:B------:R-:W-:Y:S01]  /*107f0*/  BPT.TRAP 0x1 ;  /* 0x000000040000795c */ /* 0x000fe20000300000 */
.L_x_30:
[----:B------:R-:W-:-:S04]  /*10800*/  UISETP.LT.AND UP0, UPT, UR9, 0x1, UPT ;  /* 0x000000010900788c */ /* 0x000fc8000bf01270 */
[----:B------:R-:W-:Y:S02]  /*10810*/  USEL UR8, UR9, 0x1, UP0 ;  /* 0x0000000109087887 */ /* 0x000fe40008000000 */
[----:B------:R-:W-:Y:S02]  /*10820*/  UISETP.GT.U32.AND UP0, UPT, UR13, 0x1, UPT ;  /* 0x000000010d00788c */ /* 0x000fe4000bf04070 */
[----:B------:R-:W-:-:S04]  /*10830*/  UIADD3 UR8, UR5, UR9, -UR8 ;  /* 0x0000000905087290 */ /* 0x000fc8000fffe808 */
[----:B------:R-:W-:Y:S01]  /*10840*/  UIMAD.WIDE.U32 UR6, UR8, -0x33333333, URZ ;  /* 0xcccccccd080678a5 */ /* 0x000fe2000f8e003f */
[----:B------:R-:W-:-:S03]  /*10850*/  PLOP3.LUT P0, PT, PT, PT, UP0, 0x80, 0x0 ;  /* 0x000000000000781c */ /* 0x000fc60003f0f008 */
[----:B------:R-:W-:-:S04]  /*10860*/  USHF.R.U32.HI UR6, URZ, 0x2, UR7 ;  /* 0x000000023f067899 */ /* 0x000fc80008011607 */
[----:B------:R-:W-:-:S04]  /*10870*/  UIMAD UR8, UR6, -0x5, UR8 ;  /* 0xfffffffb060878a4 */ /* 0x000fc8000f8e0208 */
[----:B------:R-:W-:-:S04]  /*10880*/  ULEA UR8, UR8, UR11, 0x3 ;  /* 0x0000000b08087291 */ /* 0x000fc8000f8e183f */
[----:B------:R-:W-:-:S04]  /*10890*/  UIADD3 UR8, UR8, 0x28, URZ ;  /* 0x0000002808087890 */ /* 0x000fc8000fffe03f */
[----:B------:R-:W-:-:S09]  /*108a0*/  UPRMT UR8, URZ, 0x654, UR8 ;  /* 0x000006543f087896 */ /* 0x000fd20008000008 */
[----:B------:R-:W-:Y:S01]  /*108b0*/  SYNCS.ARRIVE.TRANS64.RED.A1T0 RZ, [UR8], RZ ;  /* 0x000000ffffff79a7 */ /* 0x000fe20008100408 */
[----:B------:R-:W-:Y:S05]  /*108c0*/  @P0 BRA `(.L_x_29) ;  /* 0x0000000000040947 */ /* 0x000fea0003800000 */
[----:B------:R-:W-:Y:S01]  /*108d0*/  BPT.TRAP 0x1 ;  /* 0x000000040000795c */ /* 0x000fe20000300000 */
.L_x_29:
[----:B------:R-:W3:Y:S01]  /*108e0*/  LDL.LU R27, [R1+0x460] ;  /* 0x00046000011b7983 */ /* 0x000ee20000300800 */
[----:B------:R-:W1:Y:S01]  /*108f0*/  LDC R24, c[0x0][0x288] ;  /* 0x0000a200ff187b82 */ /* 0x000e620000000800 */
[----:B------:R-:W0:Y:S01]  /*10900*/  S2R R26, SR_TID.X ;  /* 0x00000000001a7919 */ /* 0x000e220000002100 */
[----:B------:R-:W-:Y:S01]  /*10910*/  UIADD3 UR8, UR9, UR5, URZ ;  /* 0x0000000509087290 */ /* 0x000fe2000fffe03f */
[----:B------:R-:W-:Y:S01]  /*10920*/  ULDC UR6, c[0x0][0x284] ;  /* 0x0000a10000067ab9 */ /* 0x000fe20000000800 */
[----:B------:R-:W4:Y:S01]  /*10930*/  LDL.LU R25, [R1+0x45c] ;  /* 0x00045c0001197983 */ /* 0x000f220000300800 */
[----:B------:R-:W-:Y:S01]  /*10940*/  USHF.R.S32.HI UR11, URZ, 0x1f, UR10 ;  /* 0x0000001f3f0b7899 */ /* 0x000fe2000801140a */
[----:B------:R-:W-:Y:S01]  /*10950*/  IMAD.MOV.U32 R40, RZ, RZ, -0x1 ;  /* 0xffffffffff287424 */ /* 0x000fe200078e00ff */
[----:B------:R-:W-:Y:S01]  /*10960*/  UISETP.GT.U32.AND UP0, UPT, UR8, 0x4, UPT ;  /* 0x000000040800788c */ /* 0x000fe2000bf04070 */
[----:B------:R-:W-:Y:S01]  /*10970*/  ULDC.64 UR16, c[0x0][0x5d0] ;  /* 0x0001740000107ab9 */ /* 0x000fe20000000a00 */
[----:B------:R-:W-:-:S02]  /*10980*/  UISETP.GE.U32.AND UP1, UPT, UR9, 0x5, UPT ;  /* 0x000000050900788c */ /* 0x000fc4000bf26070 */
[----:B------:R-:W-:Y:S02]  /*10990*/  UIMAD UR5, UR11, UR16, URZ ;  /* 0x000000100b0572a4 */ /* 0x000fe4000f8e023f */
[----:B------:R-:W-:Y:S01]  /*109a0*/  UISETP.LT.U32.AND UP0, UPT, UR9, 0x5, UP0 ;  /* 0x000000050900788c */ /* 0x000fe20008701070 */
[C---:B0-----:R-:W-:Y:S01]  /*109b0*/  LOP3.LUT R2, R26.reuse, 0x3, RZ, 0xc0, !PT ;  /* 0x000000031a027812 */ /* 0x041fe200078ec0ff */
[----:B------:R-:W-:Y:S01]  /*109c0*/  IMAD.SHL.U32 R32, R26, 0x2, RZ ;  /* 0x000000021a207824 */ /* 0x000fe200078e00ff */
[----:B------:R-:W-:-:S03]  /*109d0*/  SHF.R.U32.HI R34, RZ, 0x7, R26 ;  /* 0x00000007ff227819 */ /* 0x000fc6000001161a */
[----:B-1----:R-:W-:Y:S01]  /*109e0*/  IMAD R2, R2, -0x2, R24 ;  /* 0xfffffffe02027824 */ /* 0x002fe200078e0218 */
[----:B------:R-:W-:Y:S02]  /*109f0*/  LOP3.LUT R34, R34, 0x1, RZ, 0xc0, !PT ;  /* 0x0000000122227812 */ /* 0x000fe400078ec0ff */
[----:B------:R-:W-:-:S03]  /*10a00*/  LOP3.LUT R32, R32, 0x6, RZ, 0xc0, !PT ;  /* 0x0000000620207812 */ /* 0x000fc600078ec0ff */
[----:B------:R-:W-:Y:S02]  /*10a10*/  IMAD.SHL.U32 R35, R34, 0x40, RZ ;  /* 0x0000004022237824 */ /* 0x000fe400078e00ff */
[----:B---3--:R-:W-:-:S04]  /*10a20*/  IMAD.WIDE R36, R27, 0x100, RZ ;  /* 0x000001001b247825 */ /* 0x008fc800078e02ff */
[----:B----4-:R-:W-:Y:S01]  /*10a30*/  IMAD.SHL.U32 R0, R25, 0x100, RZ ;  /* 0x0000010019007824 */ /* 0x010fe200078e00ff */
[----:B------:R-:W-:-:S04]  /*10a40*/  PRMT R32, R32, 0x6540, R25 ;  /* 0x0000654020207816 */ /* 0x000fc80000000019 */
[----:B------:R-:W-:Y:S01]  /*10a50*/  ISETP.GE.AND P0, PT, R0, R24, PT ;  /* 0x000000180000720c */ /* 0x000fe20003f06270 */
[----:B------:R-:W-:Y:S01]  /*10a60*/  IMAD.IADD R0, R2, 0x1, -R0 ;  /* 0x0000000102007824 */ /* 0x000fe200078e0a00 */
[----:B------:R-:W-:Y:S02]  /*10a70*/  SHF.R.U32.HI R2, RZ, 0x2, R26 ;  /* 0x00000002ff027819 */ /* 0x000fe4000001161a */
[----:B------:R-:W-:Y:S01]  /*10a80*/  LOP3.LUT R24, R26, 0x60, RZ, 0xc0, !PT ;  /* 0x000000601a187812 */ /* 0x000fe200078ec0ff */
[----:B------:R-:W-:Y:S01]  /*10a90*/  IMAD.U32 R26, RZ, RZ, UR16 ;  /* 0x00000010ff1a7e24 */ /* 0x000fe2000f8e00ff */
[----:B------:R-:W-:Y:S02]  /*10aa0*/  LOP3.LUT R2, R2, 0x7, RZ, 0xc0, !PT ;  /* 0x0000000702027812 */ /* 0x000fe400078ec0ff */
[----:B------:R-:W-:Y:S02]  /*10ab0*/  SHF.R.U32.HI R24, RZ, 0x1, R24 ;  /* 0x00000001ff187819 */ /* 0x000fe40000011618 */
[----:B------:R-:W-:-:S02]  /*10ac0*/  LOP3.LUT R35, R35, 0x40, R2, 0xe2, !PT ;  /* 0x0000004023237812 */ /* 0x000fc400078ee202 */
[----:B------:R-:W-:Y:S02]  /*10ad0*/  IADD3 R2, RZ, -R24, -R2 ;  /* 0x80000018ff027210 */ /* 0x000fe40007ffe802 */
[----:B------:R-:W-:Y:S02]  /*10ae0*/  SHF.R.S32.HI R33, RZ, 0x1f, R32 ;  /* 0x0000001fff217819 */ /* 0x000fe40000011420 */
[----:B------:R-:W-:Y:S01]  /*10af0*/  LOP3.LUT R35, R36, R35, R24, 0xfe, !PT ;  /* 0x0000002324237212 */ /* 0x000fe200078efe18 */
[----:B------:R-:W-:Y:S02]  /*10b00*/  IMAD R34, R34, -0x40, R2 ;  /* 0xffffffc022227824 */ /* 0x000fe400078e0202 */
[----:B------:R-:W-:Y:S02]  /*10b10*/  IMAD.SHL.U32 R2, R27, 0x100, RZ ;  /* 0x000001001b027824 */ /* 0x000fe400078e00ff */
[----:B------:R-:W-:-:S03]  /*10b20*/  IMAD.WIDE.U32 R26, R26, UR10, R32 ;  /* 0x0000000a1a1a7c25 */ /* 0x000fc6000f8e0020 */
[C---:B------:R-:W-:Y:S02]  /*10b30*/  IADD3 R34, -R2.reuse, UR6, R34 ;  /* 0x0000000602227c10 */ /* 0x040fe4000fffe122 */
[----:B------:R-:W-:Y:S01]  /*10b40*/  ISETP.GE.OR P0, PT, R2, UR6, P0 ;  /* 0x0000000602007c0c */ /* 0x000fe20008706670 */
[----:B------:R-:W-:-:S04]  /*10b50*/  UIMAD.WIDE.U32 UR6, UR8, -0x33333333, URZ ;  /* 0xcccccccd080678a5 */ /* 0x000fc8000f8e003f */
[----:B------:R-:W-:Y:S02]  /*10b60*/  USHF.R.U32.HI UR6, URZ, 0x2, UR7 ;  /* 0x000000023f067899 */ /* 0x000fe40008011607 */
[----:B------:R-:W-:Y:S02]  /*10b70*/  UIMAD UR7, UR10, UR17, UR5 ;  /* 0x000000110a0772a4 */ /* 0x000fe4000f8e0205 */
[----:B------:R-:W-:-:S04]  /*10b80*/  USEL UR5, URZ, 0x1, !UP0 ;  /* 0x000000013f057887 */ /* 0x000fc8000c000000 */
[----:B------:R-:W-:Y:S01]  /*10b90*/  ULOP3.LUT UR4, UR4, UR5, URZ, 0x3c, !UPT ;  /* 0x0000000504047292 */ /* 0x000fe2000f8e3c3f */
[----:B------:R-:W-:Y:S01]  /*10ba0*/  VIADD R27, R27, UR7 ;  /* 0x000000071b1b7c36 */ /* 0x000fe20008000000 */
[----:B------:R-:W-:Y:S02]  /*10bb0*/  UIMAD UR5, UR6, -0x5, UR8 ;  /* 0xfffffffb060578a4 */ /* 0x000fe4000f8e0208 */
[----:B------:R-:W-:Y:S01]  /*10bc0*/  @UP1 ULOP3.LUT UR4, UR4, 0x1, UR6, 0x78, !UPT ;  /* 0x0000000104041892 */ /* 0x000fe2000f8e7806 */
[----:B------:R-:W-:Y:S11]  /*10bd0*/  @P0 BRA `(.L_x_31) ;  /* 0x0000012400b40947 */ /* 0x000ff60003800000 */
[----:B------:R-:W0:Y:S01]  /*10be0*/  LDC.64 R28, c[0x0][0x5c8] ;  /* 0x00017200ff1c7b82 */ /* 0x000e220000000a00 */
[----:B------:R-:W-:Y:S01]  /*10bf0*/  ULDC.64 UR6, c[0x0][0x5c0] ;  /* 0x0001700000067ab9 */ /* 0x000fe20000000a00 */
[----:B------:R-:W-:Y:S01]  /*10c00*/  BSSY B0, `(.L_x_31) ;  /* 0x000126a000007945 */ /* 0x000fe20003800000 */
[-C--:B0-----:R-:W-:Y:S01]  /*10c10*/  IMAD R2, R37, R28.reuse, RZ ;  /* 0x0000001c25027224 */ /* 0x081fe200078e02ff */
[----:B------:R-:W-:Y:S01]  /*10c20*/  SHF.L.U64.HI R38, R28, 0x3, R29 ;  /* 0x000000031c267819 */ /* 0x000fe2000001021d */
[----:B------:R-:W-:-:S04]  /*10c30*/  IMAD.WIDE.U32 R26, R35, R28, R26 ;  /* 0x0000001c231a7225 */ /* 0x000fc800078e001a */
[----:B------:R-:W-:Y:S01]  /*10c40*/  IMAD R2, R35, R29, R2 ;  /* 0x0000001d23027224 */ /* 0x000fe200078e0202 */
[C---:B------:R-:W-:Y:S01]  /*10c50*/  LEA R30, P2, R28.reuse, R26, 0x7 ;  /* 0x0000001a1c1e7211 */ /* 0x040fe200078438ff */
[----:B------:R-:W-:Y:S01]  /*10c60*/  IMAD.SHL.U32 R25, R28, 0x8, RZ ;  /* 0x000000081c197824 */ /* 0x000fe200078e00ff */
[----:B------:R-:W-:Y:S01]  /*10c70*/  IADD3 R24, P5, R26, UR6, RZ ;  /* 0x000000061a187c10 */ /* 0x000fe2000ffbe0ff */
[----:B------:R-:W-:-:S03]  /*10c80*/  IMAD.IADD R2, R27, 0x1, R2 ;  /* 0x000000011b027824 */ /* 0x000fc600078e0202 */
[----:B------:R-:W-:Y:S02]  /*10c90*/  IADD3 R26, P0, P1, R26, UR6, R25 ;  /* 0x000000061a1a7c10 */ /* 0x000fe4000f91e019 */
[----:B------:R-:W-:Y:S02]  /*10ca0*/  LEA.HI.X R31, R28, R2, R29, 0x7, P2 ;  /* 0x000000021c1f7211 */ /* 0x000fe400010f3c1d */
[----:B------:R-:W-:Y:S02]  /*10cb0*/  IADD3 R28, P2, P3, R30, UR6, R25 ;  /* 0x000000061e1c7c10 */ /* 0x000fe4000fb5e019 */
[----:B------:R-:W-:Y:S02]  /*10cc0*/  IADD3.X R25, R2, UR7, RZ, P5, !PT ;  /* 0x0000000702197c10 */ /* 0x000fe4000affe4ff */
[----:B------:R-:W-:Y:S02]  /*10cd0*/  FSETP.NEU.AND P5, PT, RZ, UR22, PT ;  /* 0x00000016ff007c0b */ /* 0x000fe4000bfad000 */
[----:B------:R-:W-:-:S02]  /*10ce0*/  IADD3 R30, P6, R30, UR6, RZ ;  /* 0x000000061e1e7c10 */ /* 0x000fc4000ffde0ff */
[C-C-:B------:R-:W-:Y:S02]  /*10cf0*/  IADD3.X R29, R31.reuse, UR7, R38.reuse, P2, P3 ;  /* 0x000000071f1d7c10 */ /* 0x140fe400097e6426 */
[----:B------:R-:W-:Y:S02]  /*10d00*/  IADD3.X R27, R2, UR7, R38, P0, P1 ;  /* 0x00000007021b7c10 */ /* 0x000fe400087e2426 */
[----:B------:R-:W-:-:S05]  /*10d10*/  IADD3.X R31, R31, UR7, RZ, P6, !PT ;  /* 0x000000071f1f7c10 */ /* 0x000fca000b7fe4ff */
[----:B------:R-:W-:Y:S05]  /*10d20*/  @!P5 BRA `(.L_x_32) ;  /* 0x000000d800f8d947 */ /* 0x000fea0003800000 */
[----:B------:R-:W-:Y:S01]  /*10d30*/  ULDC.64 UR6, c[0x0][0x5b8] ;  /* 0x00016e0000067ab9 */ /* 0x000fe20000000a00 */
[----:B------:R-:W-:Y:S01]  /*10d40*/  BSSY B1, `(.L_x_33) ;  /* 0x0000013000017945 */ /* 0x000fe20003800000 */
[----:B------:R-:W-:Y:S01]  /*10d50*/  IMAD.U32 R2, RZ, RZ, UR6 ;  /* 0x00000006ff027e24 */ /* 0x000fe2000f8e00ff */
[----:B------:R-:W-:-:S03]  /*10d60*/  UIMAD UR6, UR11, UR6, URZ ;  /* 0x000000060b0672a4 */ /* 0x000fc6000f8e023f */
[----:B------:R-:W-:Y:S01]  /*10d70*/  IMAD.WIDE.U32 R32, R2, UR10, R32 ;  /* 0x0000000a02207c25 */ /* 0x000fe2000f8e0020 */
[----:B------:R-:W-:-:S03]  /*10d80*/  UIMAD UR6, UR10, UR7, UR6 ;  /* 0x000000070a0672a4 */ /* 0x000fc6000f8e0206 */
[----:B------:R-:W-:Y:S01]  /*10d90*/  IMAD.MOV.U32 R38, RZ, RZ, R32 ;  /* 0x000000ffff267224 */ /* 0x000fe200078e0020 */
[----:B------:R-:W-:Y:S02]  /*10da0*/  ULDC.64 UR10, c[0x0][0x5a8] ;  /* 0x00016a00000a7ab9 */ /* 0x000fe40000000a00 */
[----:B------:R-:W-:Y:S01]  /*10db0*/  VIADD R39, R33, UR6 ;  /* 0x0000000621277c36 */ /* 0x000fe20008000000 */
[----:B------:R-:W-:Y:S02]  /*10dc0*/  ULDC.64 UR6, c[0x0][0x5b0] ;  /* 0x00016c0000067ab9 */ /* 0x000fe40000000a00 */
[----:B------:R-:W-:Y:S02]  /*10dd0*/  IMAD R2, R37, UR6, RZ ;  /* 0x0000000625027c24 */ /* 0x000fe4000f8e02ff */
[----:B------:R-:W-:-:S04]  /*10de0*/  IMAD.WIDE.U32 R32, R35, UR6, R38 ;  /* 0x0000000623207c25 */ /* 0x000fc8000f8e0026 */
[----:B------:R-:W-:Y:S01]  /*10df0*/  IMAD R2, R35, UR7, R2 ;  /* 0x0000000723027c24 */ /* 0x000fe2000f8e0202 */
[----:B------:R-:W-:-:S04]  /*10e00*/  IADD3 R32, P0, R32, UR10, RZ ;  /* 0x0000000a20207c10 */ /* 0x000fc8000ff1e0ff */
[--C-:B------:R-:W-:Y:S02]  /*10e10*/  IADD3.X R33, R33, UR11, R2.reuse, P0, !PT ;  /* 0x0000000b21217c10 */ /* 0x100fe400087fe402 */
[----:B------:R-:W-:Y:S02]  /*10e20*/  ISETP.GE.AND P0, PT, R34, 0x1, PT ;  /* 0x000000012200780c */ /* 0x000fe40003f06270 */
[----:B------:R-:W-:Y:S02]  /*10e30*/  PRMT R2, RZ, 0x7610, R2 ;  /* 0x00007610ff027816 */ /* 0x000fe40000000002 */
[----:B------:R-:W-:-:S13]  /*10e40*/  ISETP.LT.OR P1, PT, R0, 0x1, !P0 ;  /* 0x000000010000780c */ /* 0x000fda0004721670 */
[----:B------:R-:W-:Y:S05]  /*10e50*/  @P1 BRA `(.L_x_34) ;  /* 0x0000000000041947 */ /* 0x000fea0003800000 */
[----:B------:R0:W5:Y:S02]  /*10e60*/  LDG.E.U8 R2, desc[UR20][R32.64] ;  /* 0x0000001420027981 */ /* 0x000164000c1e1100 */
.L_x_34:
[----:B------:R-:W-:Y:S05]  /*10e70*/  BSYNC B1 ;  /* 0x0000000000017941 */ /* 0x000fea0003800000 */
.L_x_33:
[----:B-----5:R-:W-:Y:S01]  /*10e80*/  LOP3.LUT R2, R2, 0xff, RZ, 0xc0, !PT ;  /* 0x000000ff02027812 */ /* 0x020fe200078ec0ff */
[----:B------:R-:W-:Y:S03]  /*10e90*/  BSSY B1, `(.L_x_35) ;  /* 0x000000b000017945 */ /* 0x000fe60003800000 */
[----:B------:R-:W-:-:S05]  /*10ea0*/  F2FP.F16.E4M3.UNPACK_B R2, R2 ;  /* 0x00000002ff02723e */ /* 0x000fca00020006ff */
[----:B------:R-:W-:-:S05]  /*10eb0*/  HADD2.F32 R2, -RZ, R2.H0_H0 ;  /* 0x20000002ff027230 */ /* 0x000fca0000004100 */
[----:B------:R-:W-:-:S04]  /*10ec0*/  FMUL R2, R2, UR22 ;  /* 0x0000001602027c20 */ /* 0x000fc80008400000 */
[--C-:B------:R-:W-:Y:S01]  /*10ed0*/  FFMA R3, R3, UR15, R2.reuse ;  /* 0x0000000f03037c23 */ /* 0x100fe20008000002 */
[----:B------:R-:W-:-:S04]  /*10ee0*/  PRMT R2, RZ, 0x7610, R2 ;  /* 0x00007610ff027816 */ /* 0x000fc80000000002 */
[----:B------:R-:W-:-:S05]  /*10ef0*/  F2FP.SATFINITE.E4M3.F32.PACK_AB_MERGE_C R3, RZ, R3, RZ ;  /* 0x00000003ff03723e */ /* 0x000fca00048070ff */
[----:B------:R1:W-:Y:S01]  /*10f00*/  @!P1 STG.E.U8 desc[UR20][R24.64], R3 ;  /* 0x0000000318009986 */ /* 0x0003e2000c101114 */
[----:B------:R-:W-:-:S13]  /*10f10*/  ISETP.LT.OR P1, PT, R0, 0x2, !P0 ;  /* 0x000000020000780c */ /* 0x000fda0004721670 */
[----:B-1----:R-:W-:Y:S05]  /*10f20*/  @P1 BRA `(.L_x_36) ;  /* 0x0000000000041947 */ /* 0x002fea0003800000 */
[----:B------:R1:W5:Y:S02]  /*10f30*/  LDG.E.U8 R2, desc[UR20][R32.64+0x1] ;  /* 0x0000011420027981 */ /* 0x000364000c1e1100 */
.L_x_36:
[----:B------:R-:W-:Y:S05]  /*10f40*/  BSYNC B1 ;  /* 0x0000000000017941 */ /* 0x000fea0003800000 */
.L_x_35:
[----:B-----5:R-:W-:Y:S01]  /*10f50*/  LOP3.LUT R2, R2, 0xff, RZ, 0xc0, !PT ;  /* 0x000000ff02027812 */ /* 0x020fe200078ec0ff */
[----:B------:R-:W-:Y:S03]  /*10f60*/  BSSY B1, `(.L_x_37) ;  /* 0x0000013000017945 */ /* 0x000fe60003800000 */
[----:B------:R-:W-:-:S05]  /*10f70*/  F2FP.F16.E4M3.UNPACK_B R2, R2 ;  /* 0x00000002ff02723e */ /* 0x000fca00020006ff */
[----:B------:R-:W-:-:S05]  /*10f80*/  HADD2.F32 R2, -RZ, R2.H0_H0 ;  /* 0x20000002ff027230 */ /* 0x000fca0000004100 */
[----:B------:R-:W-:-:S04]  /*10f90*/  FMUL R2, R2, UR22 ;  /* 0x0000001602027c20 */ /* 0x000fc80008400000 */
[----:B------:R-:W-:-:S05]  /*10fa0*/  FFMA R4, R4, UR15, R2 ;  /* 0x0000000f04047c23 */ /* 0x000fca0008000002 */
[----:B------:R-:W-:-:S05]  /*10fb0*/  F2FP.SATFINITE.E4M3.F32.PACK_AB_MERGE_C R4, RZ, R4, RZ ;  /* 0x00000004ff04723e */ /* 0x000fca00048070ff */
[----:B------:R3:W-:Y:S01]  /*10fc0*/  @!P1 STG.E.U8 desc[UR20][R24.64+0x1], R4 ;  /* 0x0000010418009986 */ /* 0x0007e2000c101114 */
[----:B------:R-:W-:-:S05]  /*10fd0*/  IADD3 R2, P1, R35, 0x8, RZ ;  /* 0x0000000823027810 */ /* 0x000fca0007f3e0ff */
[----:B------:R-:W-:-:S04]  /*10fe0*/  IMAD.X R3, RZ, RZ, R37, P1 ;  /* 0x000000ffff037224 */ /* 0x000fc800008e0625 */
[----:B------:R-:W-:-:S04]  /*10ff0*/  IMAD R3, R3, UR6, RZ ;  /* 0x0000000603037c24 */ /* 0x000fc8000f8e02ff */
[C---:B---3--:R-:W-:Y:S02]  /*11000*/  IMAD R4, R2.reuse, UR7, R3 ;  /* 0x0000000702047c24 */ /* 0x048fe4000f8e0203 */
[----:B------:R-:W-:-:S03]  /*11010*/  IMAD.WIDE.U32 R2, R2, UR6, R38 ;  /* 0x0000000602027c25 */ /* 0x000fc6000f8e0026 */
[----:B------:R-:W-:-:S04]  /*11020*/  IADD3 R2, P1, R2, UR10, RZ ;  /* 0x0000000a02027c10 */ /* 0x000fc8000ff3e0ff */
[--C-:B------:R-:W-:Y:S02]  /*11030*/  IADD3.X R3, R3, UR11, R4.reuse, P1, !PT ;  /* 0x0000000b03037c10 */ /* 0x100fe40008ffe404 */
[----:B------:R-:W-:Y:S02]  /*11040*/  ISETP.GE.AND P1, PT, R34, 0x9, PT ;  /* 0x000000092200780c */ /* 0x000fe40003f26270 */
[----:B------:R-:W-:Y:S02]  /*11050*/  PRMT R4, RZ, 0x7610, R4 ;  /* 0x00007610ff047816 */ /* 0x000fe40000000004 */
[----:B------:R-:W-:-:S13]  /*11060*/  ISETP.LT.OR P2, PT, R0, 0x1, !P1 ;  /* 0x000000010000780c */ /* 0x000fda0004f41670 */
[----:B------:R-:W-:Y:S05]  /*11070*/  @P2 BRA `(.L_x_38) ;  /* 0x0000000000042947 */ /* 0x000fea0003800000 */
[----:B------:R3:W5:Y:S02]  /*11080*/  LDG.E.U8 R4, desc[UR20][R2.64] ;  /* 0x0000001402047981 */ /* 0x000764000c1e1100 */
.L_x_38:
[----:B------:R-:W-:Y:S05]  /*11090*/  BSYNC B1 ;  /* 0x0000000000017941 */ /* 0x000fea0003800000 */
.L_x_37:
        /* <DEDUP_REMOVED lines=10> */
[----:B----4-:R-:W-:Y:S05]  /*11140*/  @P2 BRA `(.L_x_40) ;  /* 0x0000000000042947 */ /* 0x010fea0003800000 */
[----:B------:R4:W5:Y:S02]  /*11150*/  LDG.E.U8 R4, desc[UR20][R2.64+0x1] ;  /* 0x0000011402047981 */ /* 0x000964000c1e1100 */
.L_x_40:
[----:B------:R-:W-:Y:S05]  /*11160*/  BSYNC B1 ;  /* 0x0000000000017941 */ /* 0x000fea0003800000 */
.L_x_39:
[----:B-----5:R-:W-:Y:S01]  /*11170*/  LOP3.LUT R4, R4, 0xff, RZ, 0xc0, !PT ;  /* 0x000000ff04047812 */ /* 0x020fe200078ec0ff */
[----:B------:R-:W-:Y:S01]  /*11180*/  BSSY B1, `(.L_x_41) ;  /* 0x000000b000017945 */ /* 0x000fe20003800000 */
[----:B------:R-:W-:Y:S02]  /*11190*/  ISETP.LT.OR P3, PT, R0, 0x9, !P0 ;  /* 0x000000090000780c */ /* 0x000fe40004761670 */
[----:B------:R-:W-:-:S05]  /*111a0*/  F2FP.F16.E4M3.UNPACK_B R4, R4 ;  /* 0x00000004ff04723e */ /* 0x000fca00020006ff */
[----:B------:R-:W-:-:S05]  /*111b0*/  HADD2.F32 R4, -RZ, R4.H0_H0 ;  /* 0x20000004ff047230 */ /* 0x000fca0000004100 */
[----:B------:R-:W-:-:S04]  /*111c0*/  FMUL R4, R4, UR22 ;  /* 0x0000001604047c20 */ /* 0x000fc80008400000 */
[--C-:B------:R-:W-:Y:S01]  /*111d0*/  FFMA R6, R6, UR15, R4.reuse ;  /* 0x0000000f06067c23 */ /* 0x100fe20008000004 */
[----:B------:R-:W-:-:S04]  /*111e0*/  PRMT R4, RZ, 0x7610, R4 ;  /* 0x00007610ff047816 */ /* 0x000fc80000000004 */
[----:B------:R-:W-:-:S05]  /*111f0*/  F2FP.SATFINITE.E4M3.F32.PACK_AB_MERGE_C R6, RZ, R6, RZ ;  /* 0x00000006ff06723e */ /* 0x000fca00048070ff */
[----:B------:R0:W-:Y:S01]  /*11200*/  @!P2 STG.E.U8 desc[UR20][R26.64+0x1], R6 ;  /* 0x000001061a00a986 */ /* 0x0001e2000c101114 */
[----:B------:R-:W-:Y:S05]  /*11210*/  @P3 BRA `(.L_x_42) ;  /* 0x0000000000043947 */ /* 0x000fea0003800000 */
[----:B------:R0:W5:Y:S02]  /*11220*/  LDG.E.U8 R4, desc[UR20][R32.64+0x8] ;  /* 0x0000081420047981 */ /* 0x000164000c1e1100 */
.L_x_42:
[----:B------:R-:W-:Y:S05]  /*11230*/  BSYNC B1 ;  /* 0x0000000000017941 */ /* 0x000fea0003800000 */
.L_x_41:
        /* <DEDUP_REMOVED lines=12> */
.L_x_44:
[----:B------:R-:W-:Y:S05]  /*11300*/  BSYNC B1 ;  /* 0x0000000000017941 */ /* 0x000fea0003800000 */
.L_x_43:
        /* <DEDUP_REMOVED lines=12> */
.L_x_46:
[----:B------:R-:W-:Y:S05]  /*113d0*/  BSYNC B1 ;  /* 0x0000000000017941 */ /* 0x000fea0003800000 */
.L_x_45:
        /* <DEDUP_REMOVED lines=12> */
.L_x_48:
[----:B------:R-:W-:Y:S05]  /*114a0*/  BSYNC B1 ;  /* 0x0000000000017941 */ /* 0x000fea0003800000 */
.L_x_47:
        /* <DEDUP_REMOVED lines=12> */
.L_x_50:
[----:B------:R-:W-:Y:S05]  /*11570*/  BSYNC B1 ;  /* 0x0000000000017941 */ /* 0x000fea0003800000 */
.L_x_49:
        /* <DEDUP_REMOVED lines=12> */
.L_x_52:
[----:B------:R-:W-:Y:S05]  /*11640*/  BSYNC B1 ;  /* 0x0000000000017941 */ /* 0x000fea0003800000 */
.L_x_51:
        /* <DEDUP_REMOVED lines=12> */
.L_x_54:
[----:B------:R-:W-:Y:S05]  /*11710*/  BSYNC B1 ;  /* 0x0000000000017941 */ /* 0x000fea0003800000 */
.L_x_53:
        /* <DEDUP_REMOVED lines=12> */
.L_x_56:
[----:B------:R-:W-:Y:S05]  /*117e0*/  BSYNC B1 ;  /* 0x0000000000017941 */ /* 0x000fea0003800000 */
.L_x_55:
        /* <DEDUP_REMOVED lines=12> */
.L_x_58:
[----:B------:R-:W-:Y:S05]  /*118b0*/  BSYNC B1 ;  /* 0x0000000000017941 */ /* 0x000fea0003800000 */
.L_x_57:
        /* <DEDUP_REMOVED lines=12> */
.L_x_60:
[----:B------:R-:W-:Y:S05]  /*11980*/  BSYNC B1 ;  /* 0x0000000000017941 */ /* 0x000fea0003800000 */
.L_x_59:
        /* <DEDUP_REMOVED lines=12> */
.L_x_62:
[----:B------:R-:W-:Y:S05]  /*11a50*/  BSYNC B1 ;  /* 0x0000000000017941 */ /* 0x000fea0003800000 */
.L_x_61:
        /* <DEDUP_REMOVED lines=12> */
.L_x_64:
[----:B------:R-:W-:Y:S05]  /*11b20*/  BSYNC B1 ;  /* 0x0000000000017941 */ /* 0x000fea0003800000 */
.L_x_63:
        /* <DEDUP_REMOVED lines=12> */
.L_x_66:
[----:B------:R-:W-:Y:S05]  /*11bf0*/  BSYNC B1 ;  /* 0x0000000000017941 */ /* 0x000fea0003800000 */
.L_x_65:
        /* <DEDUP_REMOVED lines=12> */
.L_x_68:
[----:B------:R-:W-:Y:S05]  /*11cc0*/  BSYNC B1 ;  /* 0x0000000000017941 */ /* 0x000fea0003800000 */
.L_x_67:
        /* <DEDUP_REMOVED lines=12> */
.L_x_70:
[----:B------:R-:W-:Y:S05]  /*11d90*/  BSYNC B1 ;  /* 0x0000000000017941 */ /* 0x000fea0003800000 */
.L_x_69:
        /* <DEDUP_REMOVED lines=12> */
.L_x_72:
[----:B------:R-:W-:Y:S05]  /*11e60*/  BSYNC B1 ;  /* 0x0000000000017941 */ /* 0x000fea0003800000 */
.L_x_71:
        /* <DEDUP_REMOVED lines=12> */
.L_x_74:
[----:B------:R-:W-:Y:S05]  /*11f30*/  BSYNC B1 ;  /* 0x0000000000017941 */ /* 0x000fea0003800000 */
.L_x_73:
        /* <DEDUP_REMOVED lines=12> */
.L_x_76:
[----:B------:R-:W-:Y:S05]  /*12000*/  BSYNC B1 ;  /* 0x0000000000017941 */ /* 0x000fea0003800000 */
.L_x_75:
        /* <DEDUP_REMOVED lines=12> */
.L_x_78:
[----:B------:R-:W-:Y:S05]  /*120d0*/  BSYNC B1 ;  /* 0x0000000000017941 */ /* 0x000fea0003800000 */
.L_x_77:
        /* <DEDUP_REMOVED lines=12> */
.L_x_80:
[----:B------:R-:W-:Y:S05]  /*121a0*/  BSYNC B1 ;  /* 0x0000000000017941 */ /* 0x000fea0003800000 */
.L_x_79:
        /* <DEDUP_REMOVED lines=12> */
.L_x_82:
[----:B------:R-:W-:Y:S05]  /*12270*/  BSYNC B1 ;  /* 0x0000000000017941 */ /* 0x000fea0003800000 */
.L_x_81:
        /* <DEDUP_REMOVED lines=12> */
.L_x_84:
[----:B------:R-:W-:Y:S05]  /*12340*/  BSYNC B1 ;  /* 0x0000000000017941 */ /* 0x000fea0003800000 */
.L_x_83:
        /* <DEDUP_REMOVED lines=12> */
.L_x_86:
[----:B------:R-:W-:Y:S05]  /*12410*/  BSYNC B1 ;  /* 0x0000000000017941 */ /* 0x000fea0003800000 */
.L_x_85:
        /* <DEDUP_REMOVED lines=12> */
.L_x_88:
[----:B------:R-:W-:Y:S05]  /*124e0*/  BSYNC B1 ;  /* 0x0000000000017941 */ /* 0x000fea0003800000 */
.L_x_87:
        /* <DEDUP_REMOVED lines=12> */
.L_x_90:
[----:B------:R-:W-:Y:S05]  /*125b0*/  BSYNC B1 ;  /* 0x0000000000017941 */ /* 0x000fea0003800000 */
.L_x_89:
        /* <DEDUP_REMOVED lines=12> */
.L_x_92:
[----:B------:R-:W-:Y:S05]  /*12680*/  BSYNC B1 ;  /* 0x0000000000017941 */ /* 0x000fea0003800000 */
.L_x_91:
        /* <DEDUP_REMOVED lines=12> */
.L_x_94:
[----:B------:R-:W-:Y:S05]  /*12750*/  BSYNC B1 ;  /* 0x0000000000017941 */ /* 0x000fea0003800000 */
.L_x_93:
        /* <DEDUP_REMOVED lines=12> */
.L_x_96:
[----:B------:R-:W-:Y:S05]  /*12820*/  BSYNC B1 ;  /* 0x0000000000017941 */ /* 0x000fea0003800000 */
.L_x_95:
        /* <DEDUP_REMOVED lines=12> */
.L_x_98:
[----:B------:R-:W-:Y:S05]  /*128f0*/  BSYNC B1 ;  /* 0x0000000000017941 */ /* 0x000fea0003800000 */
.L_x_97:
        /* <DEDUP_REMOVED lines=12> */
.L_x_100:
[----:B------:R-:W-:Y:S05]  /*129c0*/  BSYNC B1 ;  /* 0x0000000000017941 */ /* 0x000fea0003800000 */
.L_x_99:
        /* <DEDUP_REMOVED lines=12> */
.L_x_102:
[----:B------:R-:W-:Y:S05]  /*12a90*/  BSYNC B1 ;  /* 0x0000000000017941 */ /* 0x000fea0003800000 */
.L_x_101:
        /* <DEDUP_REMOVED lines=12> */
.L_x_104:
[----:B------:R-:W-:Y:S05]  /*12b60*/  BSYNC B1 ;  /* 0x0000000000017941 */ /* 0x000fea0003800000 */
.L_x_103:
        /* <DEDUP_REMOVED lines=12> */
.L_x_106:
[----:B------:R-:W-:Y:S05]  /*12c30*/  BSYNC B1 ;  /* 0x0000000000017941 */ /* 0x000fea0003800000 */
.L_x_105:
        /* <DEDUP_REMOVED lines=12> */
.L_x_108:
[----:B------:R-:W-:Y:S05]  /*12d00*/  BSYNC B1 ;  /* 0x0000000000017941 */ /* 0x000fea0003800000 */
.L_x_107:
        /* <DEDUP_REMOVED lines=12> */
.L_x_110:
[----:B------:R-:W-:Y:S05]  /*12dd0*/  BSYNC B1 ;  /* 0x0000000000017941 */ /* 0x000fea0003800000 */
.L_x_109:
        /* <DEDUP_REMOVED lines=12> */
.L_x_112:
[----:B------:R-:W-:Y:S05]  /*12ea0*/  BSYNC B1 ;  /* 0x0000000000017941 */ /* 0x000fea0003800000 */
.L_x_111:
        /* <DEDUP_REMOVED lines=12> */
.L_x_114:
[----:B------:R-:W-:Y:S05]  /*12f70*/  BSYNC B1 ;  /* 0x0000000000017941 */ /* 0x000fea0003800000 */
.L_x_113:
[----:B-----5:R-:W-:Y:S01]  /*12f80*/  LOP3.LUT R4, R4, 0xff, RZ, 0xc0, !PT ;  /* 0x000000ff04047812 */ /* 0x020fe200078ec0ff */
[----:B------:R-:W-:Y:S01]  /*12f90*/  BSSY B1, `(.L_x_115) ;  /* 0x000000b000017945 */ /* 0x000fe20003800000 */
[----:B------:R-:W-:Y:S02]  /*12fa0*/  ISETP.LT.OR P2, PT, R0, 0x52, !P0 ;  /* 0x000000520000780c */ /* 0x000fe40004741670 */
[----:B------:R-:W-:-:S05]  /*12fb0*/  F2FP.F16.E4M3.UNPACK_B R4, R4 ;  /* 0x00000004ff04723e */ /* 0x000fca00020006ff */
[----:B------:R-:W-:-:S05]  /*12fc0*/  HADD2.F32 R4, -RZ, R4.H0_H0 ;  /* 0x20000004ff047230 */ /* 0x000fca0000004100 */
[----:B------:R-:W-:-:S04]  /*12fd0*/  FMUL R4, R4, UR22 ;  /* 0x0000001604047c20 */ /* 0x000fc80008400000 */
[----:B------:R-:W-:-:S05]  /*12fe0*/  FFMA R4, R171, UR15, R4 ;  /* 0x0000000fab047c23 */ /* 0x000fca0008000004 */
[----:B------:R-:W-:Y:S02]  /*12ff0*/  F2FP.SATFINITE.E4M3.F32.PACK_AB_MERGE_C R5, RZ, R4, RZ ;  /* 0x00000004ff05723e */ /* 0x000fe400048070ff */
[----:B------:R-:W-:-:S03]  /*13000*/  PRMT R4, RZ, 0x7610, R4 ;  /* 0x00007610ff047816 */ /* 0x000fc60000000004 */
[----:B------:R0:W-:Y:S01]  /*13010*/  @!P3 STG.E.U8 desc[UR20][R24.64+0x50], R5 ;  /* 0x000050051800b986 */ /* 0x0001e2000c101114 */
[----:B------:R-:W-:Y:S05]  /*13020*/  @P2 BRA `(.L_x_116) ;  /* 0x0000000000042947 */ /* 0x000fea0003800000 */
[----:B------:R0:W5:Y:S02]  /*13030*/  LDG.E.U8 R4, desc[UR20][R32.64+0x51] ;  /* 0x0000511420047981 */ /* 0x000164000c1e1100 */
.L_x_116:
[----:B------:R-:W-:Y:S05]  /*13040*/  BSYNC B1 ;  /* 0x0000000000017941 */ /* 0x000fea0003800000 */
.L_x_115:
[----:B-----5:R-:W-:Y:S01]  /*13050*/  LOP3.LUT R4, R4, 0xff, RZ, 0xc0, !PT ;  /* 0x000000ff04047812 */ /* 0x020fe200078ec0ff */
[----:B------:R-:W-:Y:S01]  /*13060*/  BSSY B1, `(.L_x_117) ;  /* 0x000000b000017945 */ /* 0x000fe20003800000 */
[----:B------:R-:W-:Y:S02]  /*13070*/  ISETP.LT.OR P3, PT, R0, 0x51, !P1 ;  /* 0x000000510000780c */ /* 0x000fe40004f61670 */
[----:B------:R-:W-:-:S05]  /*13080*/  F2FP.F16.E4M3.UNPACK_B R4, R4 ;  /* 0x00000004ff04723e */ /* 0x000fca00020006ff */
[----:B------:R-:W-:-:S05]  /*13090*/  HADD2.F32 R4, -RZ, R4.H0_H0 ;  /* 0x20000004ff047230 */ /* 0x000fca0000004100 */
[----:B------:R-:W-:-:S04]  /*130a0*/  FMUL R4, R4, UR22 ;  /* 0x0000001604047c20 */ /* 0x000fc80008400000 */
[----:B------:R-:W-:-:S05]  /*130b0*/  FFMA R4, R172, UR15, R4 ;  /* 0x0000000fac047c23 */ /* 0x000fca0008000004 */
[----:B0-----:R-:W-:Y:S02]  /*130c0*/  F2FP.SATFINITE.E4M3.F32.PACK_AB_MERGE_C R5, RZ, R4, RZ ;  /* 0x00000004ff05723e */ /* 0x001fe400048070ff */
[----:B------:R-:W-:-:S03]  /*130d0*/  PRMT R4, RZ, 0x7610, R4 ;  /* 0x00007610ff047816 */ /* 0x000fc60000000004 */
[----:B------:R0:W-:Y:S01]  /*130e0*/  @!P2 STG.E.U8 desc[UR20][R24.64+0x51], R5 ;  /* 0x000051051800a986 */ /* 0x0001e2000c101114 */
[----:B------:R-:W-:Y:S05]  /*130f0*/  @P3 BRA `(.L_x_118) ;  /* 0x0000000000043947 */ /* 0x000fea0003800000 */
[----:B------:R0:W5:Y:S02]  /*13100*/  LDG.E.U8 R4, desc[UR20][R2.64+0x50] ;  /* 0x0000501402047981 */ /* 0x000164000c1e1100 */
.L_x_118:
[----:B------:R-:W-:Y:S05]  /*13110*/  BSYNC B1 ;  /* 0x0000000000017941 */ /* 0x000fea0003800000 */
.L_x_117:
        /* <DEDUP_REMOVED lines=12> */
.L_x_120:
[----:B------:R-:W-:Y:S05]  /*131e0*/  BSYNC B1 ;  /* 0x0000000000017941 */ /* 0x000fea0003800000 */
.L_x_119:
[----:B-----5:R-:W-:Y:S01]  /*131f0*/  LOP3.LUT R4, R4, 0xff, RZ, 0xc0, !PT ;  /* 0x000000ff04047812 */ /* 0x020fe200078ec0ff */
[----:B------:R-:W-:Y:S01]  /*13200*/  BSSY B1, `(.L_x_121) ;  /* 0x000000b000017945 */ /* 0x000fe20003800000 */
[----:B------:R-:W-:Y:S02]  /*13210*/  ISETP.LT.OR P3, PT, R0, 0x59, !P0 ;  /* 0x000000590000780c */ /* 0x000fe40004761670 */
[----:B------:R-:W-:-:S05]  /*13220*/  F2FP.F16.E4M3.UNPACK_B R4, R4 ;  /* 0x00000004ff04723e */ /* 0x000fca00020006ff */
[----:B------:R-:W-:-:S05]  /*13230*/  HADD2.F32 R4, -RZ, R4.H0_H0 ;  /* 0x20000004ff047230 */ /* 0x000fca0000004100 */
[----:B0-----:R-:W-:Y:S01]  /*13240*/  FMUL R5, R4, UR22 ;  /* 0x0000001604057c20 */ /* 0x001fe20008400000 */
[----:B------:R-:W-:-:S03]  /*13250*/  PRMT R4, RZ, 0x7610, R4 ;  /* 0x00007610ff047816 */ /* 0x000fc60000000004 */
[----:B------:R-:W-:-:S05]  /*13260*/  FFMA R5, R174, UR15, R5 ;  /* 0x0000000fae057c23 */ /* 0x000fca0008000005 */
[----:B------:R-:W-:-:S05]  /*13270*/  F2FP.SATFINITE.E4M3.F32.PACK_AB_MERGE_C R5, RZ, R5, RZ ;  /* 0x00000005ff05723e */ /* 0x000fca00048070ff */
[----:B------:R0:W-:Y:S01]  /*13280*/  @!P2 STG.E.U8 desc[UR20][R26.64+0x51], R5 ;  /* 0x000051051a00a986 */ /* 0x0001e2000c101114 */
[----:B------:R-:W-:Y:S05]  /*13290*/  @P3 BRA `(.L_x_122) ;  /* 0x0000000000043947 */ /* 0x000fea0003800000 */
[----:B------:R0:W5:Y:S02]  /*132a0*/  LDG.E.U8 R4, desc[UR20][R32.64+0x58] ;  /* 0x0000581420047981 */ /* 0x000164000c1e1100 */
.L_x_122:
[----:B------:R-:W-:Y:S05]  /*132b0*/  BSYNC B1 ;  /* 0x0000000000017941 */ /* 0x000fea0003800000 */
.L_x_121:
        /* <DEDUP_REMOVED lines=12> */
.L_x_124:
[----:B------:R-:W-:Y:S05]  /*13380*/  BSYNC B1 ;  /* 0x0000000000017941 */ /* 0x000fea0003800000 */
.L_x_123:
        /* <DEDUP_REMOVED lines=12> */
.L_x_126:
[----:B------:R-:W-:Y:S05]  /*13450*/  BSYNC B1 ;  /* 0x0000000000017941 */ /* 0x000fea0003800000 */
.L_x_125:
        /* <DEDUP_REMOVED lines=12> */
.L_x_128:
[----:B------:R-:W-:Y:S05]  /*13520*/  BSYNC B1 ;  /* 0x0000000000017941 */ /* 0x000fea0003800000 */
.L_x_127:
        /* <DEDUP_REMOVED lines=12> */
.L_x_130:
[----:B------:R-:W-:Y:S05]  /*135f0*/  BSYNC B1 ;  /* 0x0000000000017941 */ /* 0x000fea0003800000 */
.L_x_129:
        /* <DEDUP_REMOVED lines=12> */
.L_x_132:
[----:B------:R-:W-:Y:S05]  /*136c0*/  BSYNC B1 ;  /* 0x0000000000017941 */ /* 0x000fea0003800000 */
.L_x_131:
        /* <DEDUP_REMOVED lines=12> */
.L_x_134:
[----:B------:R-:W-:Y:S05]  /*13790*/  BSYNC B1 ;  /* 0x0000000000017941 */ /* 0x000fea0003800000 */
.L_x_133:
        /* <DEDUP_REMOVED lines=12> */
.L_x_136:
[----:B------:R-:W-:Y:S05]  /*13860*/  BSYNC B1 ;  /* 0x0000000000017941 */ /* 0x000fea0003800000 */
.L_x_135:
        /* <DEDUP_REMOVED lines=12> */
.L_x_138:
[----:B------:R-:W-:Y:S05]  /*13930*/  BSYNC B1 ;  /* 0x0000000000017941 */ /* 0x000fea0003800000 */
.L_x_137:
        /* <DEDUP_REMOVED lines=12> */
.L_x_140:
[----:B------:R-:W-:Y:S05]  /*13a00*/  BSYNC B1 ;  /* 0x0000000000017941 */ /* 0x000fea0003800000 */
.L_x_139:
        /* <DEDUP_REMOVED lines=12> */
.L_x_142:
[----:B------:R-:W-:Y:S05]  /*13ad0*/  BSYNC B1 ;  /* 0x0000000000017941 */ /* 0x000fea0003800000 */
.L_x_141:
        /* <DEDUP_REMOVED lines=12> */
.L_x_144:
[----:B------:R-:W-:Y:S05]  /*13ba0*/  BSYNC B1 ;  /* 0x0000000000017941 */ /* 0x000fea0003800000 */
.L_x_143:
        /* <DEDUP_REMOVED lines=12> */
.L_x_146:
[----:B------:R-:W-:Y:S05]  /*13c70*/  BSYNC B1 ;  /* 0x0000000000017941 */ /* 0x000fea0003800000 */
.L_x_145:
        /* <DEDUP_REMOVED lines=12> */
.L_x_148:
[----:B------:R-:W-:Y:S05]  /*13d40*/  BSYNC B1 ;  /* 0x0000000000017941 */ /* 0x000fea0003800000 */
.L_x_147:
        /* <DEDUP_REMOVED lines=12> */
.L_x_150:
[----:B------:R-:W-:Y:S05]  /*13e10*/  BSYNC B1 ;  /* 0x0000000000017941 */ /* 0x000fea0003800000 */
.L_x_149:
        /* <DEDUP_REMOVED lines=12> */
.L_x_152:
[----:B------:R-:W-:Y:S05]  /*13ee0*/  BSYNC B1 ;  /* 0x0000000000017941 */ /* 0x000fea0003800000 */
.L_x_151:
        /* <DEDUP_REMOVED lines=12> */
.L_x_154:
[----:B------:R-:W-:Y:S05]  /*13fb0*/  BSYNC B1 ;  /* 0x0000000000017941 */ /* 0x000fea0003800000 */
.L_x_153:
        /* <DEDUP_REMOVED lines=12> */
.L_x_156:
[----:B------:R-:W-:Y:S05]  /*14080*/  BSYNC B1 ;  /* 0x0000000000017941 */ /* 0x000fea0003800000 */
.L_x_155:
        /* <DEDUP_REMOVED lines=12> */
.L_x_158:
[----:B------:R-:W-:Y:S05]  /*14150*/  BSYNC B1 ;  /* 0x0000000000017941 */ /* 0x000fea0003800000 */
.L_x_157:
        /* <DEDUP_REMOVED lines=12> */
.L_x_160:
[----:B------:R-:W-:Y:S05]  /*14220*/  BSYNC B1 ;  /* 0x0000000000017941 */ /* 0x000fea0003800000 */
.L_x_159:
        /* <DEDUP_REMOVED lines=12> */
.L_x_162:
[----:B------:R-:W-:Y:S05]  /*142f0*/  BSYNC B1 ;  /* 0x0000000000017941 */ /* 0x000fea0003800000 */
.L_x_161:
        /* <DEDUP_REMOVED lines=12> */
.L_x_164:
[----:B------:R-:W-:Y:S05]  /*143c0*/  BSYNC B1 ;  /* 0x0000000000017941 */ /* 0x000fea0003800000 */
.L_x_163:
        /* <DEDUP_REMOVED lines=12> */
.L_x_166:
[----:B------:R-:W-:Y:S05]  /*14490*/  BSYNC B1 ;  /* 0x0000000000017941 */ /* 0x000fea0003800000 */
.L_x_165:
        /* <DEDUP_REMOVED lines=12> */
.L_x_168:
[----:B------:R-:W-:Y:S05]  /*14560*/  BSYNC B1 ;  /* 0x0000000000017941 */ /* 0x000fea0003800000 */
.L_x_167:
        /* <DEDUP_REMOVED lines=12> */
.L_x_170:
[----:B------:R-:W-:Y:S05]  /*14630*/  BSYNC B1 ;  /* 0x0000000000017941 */ /* 0x000fea0003800000 */
.L_x_169:
        /* <DEDUP_REMOVED lines=12> */
.L_x_172:
[----:B------:R-:W-:Y:S05]  /*14700*/  BSYNC B1 ;  /* 0x0000000000017941 */ /* 0x000fea0003800000 */
.L_x_171:
        /* <DEDUP_REMOVED lines=12> */
.L_x_174:
[----:B------:R-:W-:Y:S05]  /*147d0*/  BSYNC B1 ;  /* 0x0000000000017941 */ /* 0x000fea0003800000 */
.L_x_173:
        /* <DEDUP_REMOVED lines=12> */
.L_x_176:
[----:B------:R-:W-:Y:S05]  /*148a0*/  BSYNC B1 ;  /* 0x0000000000017941 */ /* 0x000fea0003800000 */
.L_x_175:
        /* <DEDUP_REMOVED lines=12> */
.L_x_178:
[----:B------:R-:W-:Y:S05]  /*14970*/  BSYNC B1 ;  /* 0x0000000000017941 */ /* 0x000fea0003800000 */
.L_x_177:
        /* <DEDUP_REMOVED lines=12> */
.L_x_180:
[----:B------:R-:W-:Y:S05]  /*14a40*/  BSYNC B1 ;  /* 0x0000000000017941 */ /* 0x000fea0003800000 */
.L_x_179:
        /* <DEDUP_REMOVED lines=12> */
.L_x_182:
[----:B------:R-:W-:Y:S05]  /*14b10*/  BSYNC B1 ;  /* 0x0000000000017941 */ /* 0x000fea0003800000 */
.L_x_181:
        /* <DEDUP_REMOVED lines=12> */
.L_x_184:
[----:B------:R-:W-:Y:S05]  /*14be0*/  BSYNC B1 ;  /* 0x0000000000017941 */ /* 0x000fea0003800000 */
.L_x_183:
        /* <DEDUP_REMOVED lines=12> */
.L_x_186:
[----:B------:R-:W-:Y:S05]  /*14cb0*/  BSYNC B1 ;  /* 0x0000000000017941 */ /* 0x000fea0003800000 */
.L_x_185:
        /* <DEDUP_REMOVED lines=12> */
.L_x_188:
[----:B------:R-:W-:Y:S05]  /*14d80*/  BSYNC B1 ;  /* 0x0000000000017941 */ /* 0x000fea0003800000 */
.L_x_187:
        /* <DEDUP_REMOVED lines=12> */
.L_x_190:
[----:B------:R-:W-:Y:S05]  /*14e50*/  BSYNC B1 ;  /* 0x0000000000017941 */ /* 0x000fea0003800000 */
.L_x_189:
        /* <DEDUP_REMOVED lines=12> */
.L_x_192:
[----:B------:R-:W-:Y:S05]  /*14f20*/  BSYNC B1 ;  /* 0x0000000000017941 */ /* 0x000fea0003800000 */
.L_x_191:
        /* <DEDUP_REMOVED lines=12> */
.L_x_194:
[----:B------:R-:W-:Y:S05]  /*14ff0*/  BSYNC B1 ;  /* 0x0000000000017941 */ /* 0x000fea0003800000 */
.L_x_193:
        /* <DEDUP_REMOVED lines=12> */
.L_x_196:
[----:B------:R-:W-:Y:S05]  /*150c0*/  BSYNC B1 ;  /* 0x0000000000017941 */ /* 0x000fea0003800000 */
.L_x_195:
        /* <DEDUP_REMOVED lines=12> */
.L_x_198:
[----:B------:R-:W-:Y:S05]  /*15190*/  BSYNC B1 ;  /* 0x0000000000017941 */ /* 0x000fea0003800000 */
.L_x_197:
        /* <DEDUP_REMOVED lines=12> */
.L_x_200:
[----:B------:R-:W-:Y:S05]  /*15260*/  BSYNC B1 ;  /* 0x0000000000017941 */ /* 0x000fea0003800000 */
.L_x_199:
        /* <DEDUP_REMOVED lines=12> */
.L_x_202:
[----:B------:R-:W-:Y:S05]  /*15330*/  BSYNC B1 ;  /* 0x0000000000017941 */ /* 0x000fea0003800000 */
.L_x_201:
        /* <DEDUP_REMOVED lines=12> */
.L_x_204:
[----:B------:R-:W-:Y:S05]  /*15400*/  BSYNC B1 ;  /* 0x0000000000017941 */ /* 0x000fea0003800000 */
.L_x_203:
        /* <DEDUP_REMOVED lines=12> */
.L_x_206:
[----:B------:R-:W-:Y:S05]  /*154d0*/  BSYNC B1 ;  /* 0x0000000000017941 */ /* 0x000fea0003800000 */
.L_x_205:
        /* <DEDUP_REMOVED lines=12> */
.L_x_208:
[----:B------:R-:W-:Y:S05]  /*155a0*/  BSYNC B1 ;  /* 0x0000000000017941 */ /* 0x000fea0003800000 */
.L_x_207:
        /* <DEDUP_REMOVED lines=12> */
.L_x_210:
[----:B------:R-:W-:Y:S05]  /*15670*/  BSYNC B1 ;  /* 0x0000000000017941 */ /* 0x000fea0003800000 */
.L_x_209:
        /* <DEDUP_REMOVED lines=12> */
.L_x_212:
[----:B------:R-:W-:Y:S05]  /*15740*/  BSYNC B1 ;  /* 0x0000000000017941 */ /* 0x000fea0003800000 */
.L_x_211:
        /* <DEDUP_REMOVED lines=12> */
.L_x_214:
[----:B------:R-:W-:Y:S05]  /*15810*/  BSYNC B1 ;  /* 0x0000000000017941 */ /* 0x000fea0003800000 */
.L_x_213:
        /* <DEDUP_REMOVED lines=12> */
.L_x_216:
[----:B------:R-:W-:Y:S05]  /*158e0*/  BSYNC B1 ;  /* 0x0000000000017941 */ /* 0x000fea0003800000 */
.L_x_215:
        /* <DEDUP_REMOVED lines=12> */
.L_x_218:
[----:B------:R-:W-:Y:S05]  /*159b0*/  BSYNC B1 ;  /* 0x0000000000017941 */ /* 0x000fea0003800000 */
.L_x_217:
        /* <DEDUP_REMOVED lines=12> */
.L_x_220:
[----:B------:R-:W-:Y:S05]  /*15a80*/  BSYNC B1 ;  /* 0x0000000000017941 */ /* 0x000fea0003800000 */
.L_x_219:
        /* <DEDUP_REMOVED lines=12> */
.L_x_222:
[----:B------:R-:W-:Y:S05]  /*15b50*/  BSYNC B1 ;  /* 0x0000000000017941 */ /* 0x000fea0003800000 */
.L_x_221:
        /* <DEDUP_REMOVED lines=12> */
.L_x_224:
[----:B------:R-:W-:Y:S05]  /*15c20*/  BSYNC B1 ;  /* 0x0000000000017941 */ /* 0x000fea0003800000 */
.L_x_223:
        /* <DEDUP_REMOVED lines=12> */
.L_x_226:
[----:B------:R-:W-:Y:S05]  /*15cf0*/  BSYNC B1 ;  /* 0x0000000000017941 */ /* 0x000fea0003800000 */
.L_x_225:
        /* <DEDUP_REMOVED lines=12> */
.L_x_228:
[----:B------:R-:W-:Y:S05]  /*15dc0*/  BSYNC B1 ;  /* 0x0000000000017941 */ /* 0x000fea0003800000 */
.L_x_227:
        /* <DEDUP_REMOVED lines=12> */
.L_x_230:
[----:B------:R-:W-:Y:S05]  /*15e90*/  BSYNC B1 ;  /* 0x0000000000017941 */ /* 0x000fea0003800000 */
.L_x_229:
        /* <DEDUP_REMOVED lines=12> */
.L_x_232:
[----:B------:R-:W-:Y:S05]  /*15f60*/  BSYNC B1 ;  /* 0x0000000000017941 */ /* 0x000fea0003800000 */
.L_x_231:
        /* <DEDUP_REMOVED lines=12> */
.L_x_234:
[----:B------:R-:W-:Y:S05]  /*16030*/  BSYNC B1 ;  /* 0x0000000000017941 */ /* 0x000fea0003800000 */
.L_x_233:
        /* <DEDUP_REMOVED lines=12> */
.L_x_236:
[----:B------:R-:W-:Y:S05]  /*16100*/  BSYNC B1 ;  /* 0x0000000000017941 */ /* 0x000fea0003800000 */
.L_x_235:
        /* <DEDUP_REMOVED lines=12> */
.L_x_238:
[----:B------:R-:W-:Y:S05]  /*161d0*/  BSYNC B1 ;  /* 0x0000000000017941 */ /* 0x000fea0003800000 */
.L_x_237:
        /* <DEDUP_REMOVED lines=12> */
.L_x_240:
[----:B------:R-:W-:Y:S05]  /*162a0*/  BSYNC B1 ;  /* 0x0000000000017941 */ /* 0x000fea0003800000 */
.L_x_239:
        /* <DEDUP_REMOVED lines=12> */
.L_x_242:
[----:B------:R-:W-:Y:S05]  /*16370*/  BSYNC B1 ;  /* 0x0000000000017941 */ /* 0x000fea0003800000 */
.L_x_241:
        /* <DEDUP_REMOVED lines=12> */
.L_x_244:
[----:B------:R-:W-:Y:S05]  /*16440*/  BSYNC B1 ;  /* 0x0000000000017941 */ /* 0x000fea0003800000 */
.L_x_243:
        /* <DEDUP_REMOVED lines=12> */
.L_x_246:
[----:B------:R-:W-:Y:S05]  /*16510*/  BSYNC B1 ;  /* 0x0000000000017941 */ /* 0x000fea0003800000 */
.L_x_245:
        /* <DEDUP_REMOVED lines=12> */
.L_x_248:
[----:B------:R-:W-:Y:S05]  /*165e0*/  BSYNC B1 ;  /* 0x0000000000017941 */ /* 0x000fea0003800000 */
.L_x_247:
[----:B0-----:R-:W2:Y:S01]  /*165f0*/  LDL.LU R5, [R1+0x200] ;  /* 0x0002000001057983 */ /* 0x001ea20000300800 */
[----:B-----5:R-:W-:Y:S01]  /*16600*/  LOP3.LUT R4, R4, 0xff, RZ, 0xc0, !PT ;  /* 0x000000ff04047812 */ /* 0x020fe200078ec0ff */
[----:B------:R-:W-:Y:S01]  /*16610*/  BSSY B1, `(.L_x_249) ;  /* 0x000000b000017945 */ /* 0x000fe20003800000 */
[----:B------:R-:W-:Y:S02]  /*16620*/  ISETP.LT.OR P3, PT, R0, 0xd9, !P0 ;  /* 0x000000d90000780c */ /* 0x000fe40004761670 */
[----:B------:R-:W-:-:S05]  /*16630*/  F2FP.F16.E4M3.UNPACK_B R4, R4 ;  /* 0x00000004ff04723e */ /* 0x000fca00020006ff */
[----:B------:R-:W-:-:S05]  /*16640*/  HADD2.F32 R4, -RZ, R4.H0_H0 ;  /* 0x20000004ff047230 */ /* 0x000fca0000004100 */
[----:B------:R-:W-:-:S04]  /*16650*/  FMUL R4, R4, UR22 ;  /* 0x0000001604047c20 */ /* 0x000fc80008400000 */
[----:B--2---:R-:W-:-:S05]  /*16660*/  FFMA R4, R5, UR15, R4 ;  /* 0x0000000f05047c23 */ /* 0x004fca0008000004 */
[----:B------:R-:W-:Y:S02]  /*16670*/  F2FP.SATFINITE.E4M3.F32.PACK_AB_MERGE_C R5, RZ, R4, RZ ;  /* 0x00000004ff05723e */ /* 0x000fe400048070ff */
[----:B------:R-:W-:-:S03]  /*16680*/  PRMT R4, RZ, 0x7610, R4 ;  /* 0x00007610ff047816 */ /* 0x000fc60000000004 */
[----:B------:R0:W-:Y:S01]  /*16690*/  @!P2 STG.E.U8 desc[UR20][R26.64+0xd1], R5 ;  /* 0x0000d1051a00a986 */ /* 0x0001e2000c101114 */
[----:B------:R-:W-:Y:S05]  /*166a0*/  @P3 BRA `(.L_x_250) ;  /* 0x0000000000043947 */ /* 0x000fea0003800000 */
[----:B------:R2:W5:Y:S02]  /*166b0*/  LDG.E.U8 R4, desc[UR20][R32.64+0xd8] ;  /* 0x0000d81420047981 */ /* 0x000564000c1e1100 */
.L_x_250:
[----:B------:R-:W-:Y:S05]  /*166c0*/  BSYNC B1 ;  /* 0x0000000000017941 */ /* 0x000fea0003800000 */
.L_x_249:
[----:B0-----:R-:W3:Y:S01]  /*166d0*/  LDL.LU R5, [R1+0x204] ;  /* 0x0002040001057983 */ /* 0x001ee20000300800 */
[----:B-----5:R-:W-:Y:S01]  /*166e0*/  LOP3.LUT R4, R4, 0xff, RZ, 0xc0, !PT ;  /* 0x000000ff04047812 */ /* 0x020fe200078ec0ff */
[----:B------:R-:W-:Y:S01]  /*166f0*/  BSSY B1, `(.L_x_251) ;  /* 0x000000b000017945 */ /* 0x000fe20003800000 */
[----:B------:R-:W-:Y:S02]  /*16700*/  ISETP.LT.OR P2, PT, R0, 0xda, !P0 ;  /* 0x000000da0000780c */ /* 0x000fe40004741670 */
[----:B------:R-:W-:-:S05]  /*16710*/  F2FP.F16.E4M3.UNPACK_B R4, R4 ;  /* 0x00000004ff04723e */ /* 0x000fca00020006ff */
[----:B------:R-:W-:-:S05]  /*16720*/  HADD2.F32 R4, -RZ, R4.H0_H0 ;  /* 0x20000004ff047230 */ /* 0x000fca0000004100 */
[----:B------:R-:W-:-:S04]  /*16730*/  FMUL R4, R4, UR22 ;  /* 0x0000001604047c20 */ /* 0x000fc80008400000 */
[----:B---3--:R-:W-:-:S05]  /*16740*/  FFMA R4, R5, UR15, R4 ;  /* 0x0000000f05047c23 */ /* 0x008fca0008000004 */
[----:B------:R-:W-:Y:S02]  /*16750*/  F2FP.SATFINITE.E4M3.F32.PACK_AB_MERGE_C R5, RZ, R4, RZ ;  /* 0x00000004ff05723e */ /* 0x000fe400048070ff */
[----:B------:R-:W-:-:S03]  /*16760*/  PRMT R4, RZ, 0x7610, R4 ;  /* 0x00007610ff047816 */ /* 0x000fc60000000004 */
[----:B------:R0:W-:Y:S01]  /*16770*/  @!P3 STG.E.U8 desc[UR20][R24.64+0xd8], R5 ;  /* 0x0000d8051800b986 */ /* 0x0001e2000c101114 */
[----:B------:R-:W-:Y:S05]  /*16780*/  @P2 BRA `(.L_x_252) ;  /* 0x0000000000042947 */ /* 0x000fea0003800000 */
[----:B------:R3:W5:Y:S02]  /*16790*/  LDG.E.U8 R4, desc[UR20][R32.64+0xd9] ;  /* 0x0000d91420047981 */ /* 0x000764000c1e1100 */
.L_x_252:
[----:B------:R-:W-:Y:S05]  /*167a0*/  BSYNC B1 ;  /* 0x0000000000017941 */ /* 0x000fea0003800000 */
.L_x_251:
        /* <DEDUP_REMOVED lines=13> */
.L_x_254:
[----:B------:R-:W-:Y:S05]  /*16880*/  BSYNC B1 ;  /* 0x0000000000017941 */ /* 0x000fea0003800000 */
.L_x_253:
        /* <DEDUP_REMOVED lines=13> */
.L_x_256:
[----:B------:R-:W-:Y:S05]  /*16960*/  BSYNC B1 ;  /* 0x0000000000017941 */ /* 0x000fea0003800000 */
.L_x_255:
        /* <DEDUP_REMOVED lines=13> */
.L_x_258:
[----:B------:R-:W-:Y:S05]  /*16a40*/  BSYNC B1 ;  /* 0x0000000000017941 */ /* 0x000fea0003800000 */
.L_x_257:
        /* <DEDUP_REMOVED lines=13> */
.L_x_260:
[----:B------:R-:W-:Y:S05]  /*16b20*/  BSYNC B1 ;  /* 0x0000000000017941 */ /* 0x000fea0003800000 */
.L_x_259:
        /* <DEDUP_REMOVED lines=13> */
.L_x_262:
[----:B------:R-:W-:Y:S05]  /*16c00*/  BSYNC B1 ;  /* 0x0000000000017941 */ /* 0x000fea0003800000 */
.L_x_261:
        /* <DEDUP_REMOVED lines=13> */
.L_x_264:
[----:B------:R-:W-:Y:S05]  /*16ce0*/  BSYNC B1 ;  /* 0x0000000000017941 */ /* 0x000fea0003800000 */
.L_x_263:
        /* <DEDUP_REMOVED lines=13> */
.L_x_266:
[----:B------:R-:W-:Y:S05]  /*16dc0*/  BSYNC B1 ;  /* 0x0000000000017941 */ /* 0x000fea0003800000 */
.L_x_265:
        /* <DEDUP_REMOVED lines=13> */
.L_x_268:
[----:B------:R-:W-:Y:S05]  /*16ea0*/  BSYNC B1 ;  /* 0x0000000000017941 */ /* 0x000fea0003800000 */
.L_x_267:
        /* <DEDUP_REMOVED lines=13> */
.L_x_270:
[----:B------:R-:W-:Y:S05]  /*16f80*/  BSYNC B1 ;  /* 0x0000000000017941 */ /* 0x000fea0003800000 */
.L_x_269:
        /* <DEDUP_REMOVED lines=13> */
.L_x_272:
[----:B------:R-:W-:Y:S05]  /*17060*/  BSYNC B1 ;  /* 0x0000000000017941 */ /* 0x000fea0003800000 */
.L_x_271:
        /* <DEDUP_REMOVED lines=13> */
.L_x_274:
[----:B------:R-:W-:Y:S05]  /*17140*/  BSYNC B1 ;  /* 0x0000000000017941 */ /* 0x000fea0003800000 */
.L_x_273:
        /* <DEDUP_REMOVED lines=13> */
.L_x_276:
[----:B------:R-:W-:Y:S05]  /*17220*/  BSYNC B1 ;  /* 0x0000000000017941 */ /* 0x000fea0003800000 */
.L_x_275:
        /* <DEDUP_REMOVED lines=13> */
.L_x_278:
[----:B------:R-:W-:Y:S05]  /*17300*/  BSYNC B1 ;  /* 0x0000000000017941 */ /* 0x000fea0003800000 */
.L_x_277:
        /* <DEDUP_REMOVED lines=13> */
.L_x_280:
[----:B------:R-:W-:Y:S05]  /*173e0*/  BSYNC B1 ;  /* 0x0000000000017941 */ /* 0x000fea0003800000 */
.L_x_279:
        /* <DEDUP_REMOVED lines=13> */
.L_x_282:
[----:B------:R-:W-:Y:S05]  /*174c0*/  BSYNC B1 ;  /* 0x0000000000017941 */ /* 0x000fea0003800000 */
.L_x_281:
        /* <DEDUP_REMOVED lines=13> */
.L_x_284:
[----:B------:R-:W-:Y:S05]  /*175a0*/  BSYNC B1 ;  /* 0x0000000000017941 */ /* 0x000fea0003800000 */
.L_x_283:
        /* <DEDUP_REMOVED lines=13> */
.L_x_286:
[----:B------:R-:W-:Y:S05]  /*17680*/  BSYNC B1 ;  /* 0x0000000000017941 */ /* 0x000fea0003800000 */
.L_x_285:
        /* <DEDUP_REMOVED lines=13> */
.L_x_288:
[----:B------:R-:W-:Y:S05]  /*17760*/  BSYNC B1 ;  /* 0x0000000000017941 */ /* 0x000fea0003800000 */
.L_x_287:
[----:B------:R-:W2:Y:S01]  /*17770*/  LDL.LU R7, [R1+0x250] ;  /* 0x0002500001077983 */ /* 0x000ea20000300800 */
[----:B-----5:R-:W-:Y:S01]  /*17780*/  LOP3.LUT R4, R4, 0xff, RZ, 0xc0, !PT ;  /* 0x000000ff04047812 */ /* 0x020fe200078ec0ff */
[----:B------:R-:W-:Y:S01]  /*17790*/  BSSY B1, `(.L_x_289) ;  /* 0x0000013000017945 */ /* 0x000fe20003800000 */
[----:B0-----:R-:W-:Y:S02]  /*177a0*/  IADD3 R5, P0, R35, 0x80, RZ ;  /* 0x0000008023057810 */ /* 0x001fe40007f1e0ff */
[----:B------:R-:W-:-:S03]  /*177b0*/  F2FP.F16.E4M3.UNPACK_B R4, R4 ;  /* 0x00000004ff04723e */ /* 0x000fc600020006ff */
[----:B--234-:R-:W-:Y:S01]  /*177c0*/  IMAD.X R2, RZ, RZ, R37, P0 ;  /* 0x000000ffff027224 */ /* 0x01cfe200000e0625 */
[----:B------:R-:W-:Y:S01]  /*177d0*/  ISETP.GE.AND P0, PT, R34, 0x81, PT ;  /* 0x000000812200780c */ /* 0x000fe20003f06270 */
[----:B------:R-:W-:Y:S02]  /*177e0*/  HADD2.F32 R4, -RZ, R4.H0_H0 ;  /* 0x20000004ff047230 */ /* 0x000fe40000004100 */
[----:B------:R-:W-:Y:S01]  /*177f0*/  IMAD R6, R2, UR6, RZ ;  /* 0x0000000602067c24 */ /* 0x000fe2000f8e02ff */
[----:B------:R-:W-:Y:S01]  /*17800*/  ISETP.LT.OR P3, PT, R0, 0x1, !P0 ;  /* 0x000000010000780c */ /* 0x000fe20004761670 */
[----:B------:R-:W-:-:S04]  /*17810*/  IMAD.WIDE.U32 R2, R5, UR6, R38 ;  /* 0x0000000605027c25 */ /* 0x000fc8000f8e0026 */
[----:B------:R-:W-:Y:S01]  /*17820*/  FMUL R4, R4, UR22 ;  /* 0x0000001604047c20 */ /* 0x000fe20008400000 */
[----:B------:R-:W-:Y:S01]  /*17830*/  IMAD R5, R5, UR7, R6 ;  /* 0x0000000705057c24 */ /* 0x000fe2000f8e0206 */
[----:B------:R-:W-:-:S04]  /*17840*/  IADD3 R2, P2, R2, UR10, RZ ;  /* 0x0000000a02027c10 */ /* 0x000fc8000ff5e0ff */
[----:B------:R-:W-:Y:S01]  /*17850*/  IADD3.X R3, R3, UR11, R5, P2, !PT ;  /* 0x0000000b03037c10 */ /* 0x000fe200097fe405 */
[----:B------:R-:W-:-:S05]  /*17860*/  FFMA R4, R7, UR15, R4 ;  /* 0x0000000f07047c23 */ /* 0x000fca0008000004 */
[----:B------:R-:W-:Y:S02]  /*17870*/  F2FP.SATFINITE.E4M3.F32.PACK_AB_MERGE_C R7, RZ, R4, RZ ;  /* 0x00000004ff07723e */ /* 0x000fe400048070ff */
[----:B------:R-:W-:-:S03]  /*17880*/  PRMT R4, RZ, 0x7610, R4 ;  /* 0x00007610ff047816 */ /* 0x000fc60000000004 */
[----:B------:R0:W-:Y:S01]  /*17890*/  @!P1 STG.E.U8 desc[UR20][R26.64+0xf9], R7 ;  /* 0x0000f9071a009986 */ /* 0x0001e2000c101114 */
[----:B------:R-:W-:Y:S05]  /*178a0*/  @P3 BRA `(.L_x_290) ;  /* 0x0000000000043947 */ /* 0x000fea0003800000 */
[----:B------:R2:W5:Y:S02]  /*178b0*/  LDG.E.U8 R4, desc[UR20][R2.64] ;  /* 0x0000001402047981 */ /* 0x000564000c1e1100 */
.L_x_290:
[----:B------:R-:W-:Y:S05]  /*178c0*/  BSYNC B1 ;  /* 0x0000000000017941 */ /* 0x000fea0003800000 */
.L_x_289:
[----:B------:R-:W3:Y:S01]  /*178d0*/  LDL.LU R5, [R1+0x254] ;  /* 0x0002540001057983 */ /* 0x000ee20000300800 */
        /* <DEDUP_REMOVED lines=12> */
.L_x_292:
[----:B------:R-:W-:Y:S05]  /*179a0*/  BSYNC B1 ;  /* 0x0000000000017941 */ /* 0x000fea0003800000 */
.L_x_291:
[----:B---3--:R-:W3:Y:S01]  /*179b0*/  LDL.LU R5, [R1+0x258] ;  /* 0x0002580001057983 */ /* 0x008ee20000300800 */
[----:B-----5:R-:W-:Y:S01]  /*179c0*/  LOP3.LUT R4, R4, 0xff, RZ, 0xc0, !PT ;  /* 0x000000ff04047812 */ /* 0x020fe200078ec0ff */
[----:B------:R-:W-:Y:S01]  /*179d0*/  BSSY B1, `(.L_x_293) ;  /* 0x0000013000017945 */ /* 0x000fe20003800000 */
[----:B------:R-:W-:Y:S02]  /*179e0*/  IADD3 R35, P1, R35, 0x88, RZ ;  /* 0x0000008823237810 */ /* 0x000fe40007f3e0ff */
[----:B------:R-:W-:Y:S02]  /*179f0*/  F2FP.F16.E4M3.UNPACK_B R4, R4 ;  /* 0x00000004ff04723e */ /* 0x000fe400020006ff */
[----:B------:R-:W-:Y:S01]  /*17a00*/  PRMT R6, RZ, 0x7610, R6 ;  /* 0x00007610ff067816 */ /* 0x000fe20000000006 */
[----:B------:R-:W-:Y:S01]  /*17a10*/  IMAD.X R36, RZ, RZ, R37, P1 ;  /* 0x000000ffff247224 */ /* 0x000fe200008e0625 */
[----:B------:R-:W-:Y:S01]  /*17a20*/  ISETP.GE.AND P1, PT, R34, 0x89, PT ;  /* 0x000000892200780c */ /* 0x000fe20003f26270 */
[----:B------:R-:W-:-:S02]  /*17a30*/  HADD2.F32 R4, -RZ, R4.H0_H0 ;  /* 0x20000004ff047230 */ /* 0x000fc40000004100 */
[----:B------:R-:W-:Y:S01]  /*17a40*/  IMAD R36, R36, UR6, RZ ;  /* 0x0000000624247c24 */ /* 0x000fe2000f8e02ff */
[----:B------:R-:W-:Y:S01]  /*17a50*/  ISETP.LT.OR P5, PT, R0, 0x1, !P1 ;  /* 0x000000010000780c */ /* 0x000fe20004fa1670 */
[----:B------:R-:W-:-:S04]  /*17a60*/  IMAD.WIDE.U32 R38, R35, UR6, R38 ;  /* 0x0000000623267c25 */ /* 0x000fc8000f8e0026 */
[----:B------:R-:W-:Y:S01]  /*17a70*/  FMUL R4, R4, UR22 ;  /* 0x0000001604047c20 */ /* 0x000fe20008400000 */
[----:B------:R-:W-:-:S03]  /*17a80*/  IMAD R35, R35, UR7, R36 ;  /* 0x0000000723237c24 */ /* 0x000fc6000f8e0224 */
[----:B---3--:R-:W-:Y:S01]  /*17a90*/  FFMA R5, R5, UR15, R4 ;  /* 0x0000000f05057c23 */ /* 0x008fe20008000004 */
[----:B------:R-:W-:-:S04]  /*17aa0*/  IADD3 R4, P3, R38, UR10, RZ ;  /* 0x0000000a26047c10 */ /* 0x000fc8000ff7e0ff */
[----:B0-----:R-:W-:Y:S02]  /*17ab0*/  F2FP.SATFINITE.E4M3.F32.PACK_AB_MERGE_C R7, RZ, R5, RZ ;  /* 0x00000005ff07723e */ /* 0x001fe400048070ff */
[----:B------:R-:W-:-:S03]  /*17ac0*/  IADD3.X R5, R39, UR11, R35, P3, !PT ;  /* 0x0000000b27057c10 */ /* 0x000fc60009ffe423 */
[----:B------:R0:W-:Y:S01]  /*17ad0*/  @!P2 STG.E.U8 desc[UR20][R30.64+0x1], R7 ;  /* 0x000001071e00a986 */ /* 0x0001e2000c101114 */
[----:B------:R-:W-:Y:S05]  /*17ae0*/  @P5 BRA `(.L_x_294) ;  /* 0x0000000000045947 */ /* 0x000fea0003800000 */
[----:B------:R3:W5:Y:S02]  /*17af0*/  LDG.E.U8 R6, desc[UR20][R4.64] ;  /* 0x0000001404067981 */ /* 0x000764000c1e1100 */
.L_x_294:
[----:B------:R-:W-:Y:S05]  /*17b00*/  BSYNC B1 ;  /* 0x0000000000017941 */ /* 0x000fea0003800000 */
.L_x_293:
        /* <DEDUP_REMOVED lines=13> */
.L_x_296:
[----:B------:R-:W-:Y:S05]  /*17be0*/  BSYNC B1 ;  /* 0x0000000000017941 */ /* 0x000fea0003800000 */
.L_x_295:
        /* <DEDUP_REMOVED lines=13> */
.L_x_298:
[----:B------:R-:W-:Y:S05]  /*17cc0*/  BSYNC B1 ;  /* 0x0000000000017941 */ /* 0x000fea0003800000 */
.L_x_297:
        /* <DEDUP_REMOVED lines=13> */
.L_x_300:
[----:B------:R-:W-:Y:S05]  /*17da0*/  BSYNC B1 ;  /* 0x0000000000017941 */ /* 0x000fea0003800000 */
.L_x_299:
        /* <DEDUP_REMOVED lines=13> */
.L_x_302:
[----:B------:R-:W-:Y:S05]  /*17e80*/  BSYNC B1 ;  /* 0x0000000000017941 */ /* 0x000fea0003800000 */
.L_x_301:
        /* <DEDUP_REMOVED lines=13> */
.L_x_304:
[----:B------:R-:W-:Y:S05]  /*17f60*/  BSYNC B1 ;  /* 0x0000000000017941 */ /* 0x000fea0003800000 */
.L_x_303:
        /* <DEDUP_REMOVED lines=13> */
.L_x_306:
[----:B------:R-:W-:Y:S05]  /*18040*/  BSYNC B1 ;  /* 0x0000000000017941 */ /* 0x000fea0003800000 */
.L_x_305:
        /* <DEDUP_REMOVED lines=13> */
.L_x_308:
[----:B------:R-:W-:Y:S05]  /*18120*/  BSYNC B1 ;  /* 0x0000000000017941 */ /* 0x000fea0003800000 */
.L_x_307:
        /* <DEDUP_REMOVED lines=13> */
.L_x_310:
[----:B------:R-:W-:Y:S05]  /*18200*/  BSYNC B1 ;  /* 0x0000000000017941 */ /* 0x000fea0003800000 */
.L_x_309:
        /* <DEDUP_REMOVED lines=13> */
.L_x_312:
[----:B------:R-:W-:Y:S05]  /*182e0*/  BSYNC B1 ;  /* 0x0000000000017941 */ /* 0x000fea0003800000 */
.L_x_311:
        /* <DEDUP_REMOVED lines=13> */
.L_x_314:
[----:B------:R-:W-:Y:S05]  /*183c0*/  BSYNC B1 ;  /* 0x0000000000017941 */ /* 0x000fea0003800000 */
.L_x_313:
        /* <DEDUP_REMOVED lines=13> */
.L_x_316:
[----:B------:R-:W-:Y:S05]  /*184a0*/  BSYNC B1 ;  /* 0x0000000000017941 */ /* 0x000fea0003800000 */
.L_x_315:
        /* <DEDUP_REMOVED lines=13> */
.L_x_318:
[----:B------:R-:W-:Y:S05]  /*18580*/  BSYNC B1 ;  /* 0x0000000000017941 */ /* 0x000fea0003800000 */
.L_x_317:
        /* <DEDUP_REMOVED lines=13> */
.L_x_320:
[----:B------:R-:W-:Y:S05]  /*18660*/  BSYNC B1 ;  /* 0x0000000000017941 */ /* 0x000fea0003800000 */
.L_x_319:
        /* <DEDUP_REMOVED lines=13> */
.L_x_322:
[----:B------:R-:W-:Y:S05]  /*18740*/  BSYNC B1 ;  /* 0x0000000000017941 */ /* 0x000fea0003800000 */
.L_x_321:
        /* <DEDUP_REMOVED lines=13> */
.L_x_324:
[----:B------:R-:W-:Y:S05]  /*18820*/  BSYNC B1 ;  /* 0x0000000000017941 */ /* 0x000fea0003800000 */
.L_x_323:
        /* <DEDUP_REMOVED lines=13> */
.L_x_326:
[----:B------:R-:W-:Y:S05]  /*18900*/  BSYNC B1 ;  /* 0x0000000000017941 */ /* 0x000fea0003800000 */
.L_x_325:
        /* <DEDUP_REMOVED lines=13> */
.L_x_328:
[----:B------:R-:W-:Y:S05]  /*189e0*/  BSYNC B1 ;  /* 0x0000000000017941 */ /* 0x000fea0003800000 */
.L_x_327:
        /* <DEDUP_REMOVED lines=13> */
.L_x_330:
[----:B------:R-:W-:Y:S05]  /*18ac0*/  BSYNC B1 ;  /* 0x0000000000017941 */ /* 0x000fea0003800000 */
.L_x_329:
        /* <DEDUP_REMOVED lines=13> */
.L_x_332:
[----:B------:R-:W-:Y:S05]  /*18ba0*/  BSYNC B1 ;  /* 0x0000000000017941 */ /* 0x000fea0003800000 */
.L_x_331:
        /* <DEDUP_REMOVED lines=13> */
.L_x_334:
[----:B------:R-:W-:Y:S05]  /*18c80*/  BSYNC B1 ;  /* 0x0000000000017941 */ /* 0x000fea0003800000 */
.L_x_333:
        /* <DEDUP_REMOVED lines=13> */
.L_x_336:
[----:B------:R-:W-:Y:S05]  /*18d60*/  BSYNC B1 ;  /* 0x0000000000017941 */ /* 0x000fea0003800000 */
.L_x_335:
        /* <DEDUP_REMOVED lines=13> */
.L_x_338:
[----:B------:R-:W-:Y:S05]  /*18e40*/  BSYNC B1 ;  /* 0x0000000000017941 */ /* 0x000fea0003800000 */
.L_x_337:
        /* <DEDUP_REMOVED lines=13> */
.L_x_340:
[----:B------:R-:W-:Y:S05]  /*18f20*/  BSYNC B1 ;  /* 0x0000000000017941 */ /* 0x000fea0003800000 */
.L_x_339:
        /* <DEDUP_REMOVED lines=13> */
.L_x_342:
[----:B------:R-:W-:Y:S05]  /*19000*/  BSYNC B1 ;  /* 0x0000000000017941 */ /* 0x000fea0003800000 */
.L_x_341:
        /* <DEDUP_REMOVED lines=13> */
.L_x_344:
[----:B------:R-:W-:Y:S05]  /*190e0*/  BSYNC B1 ;  /* 0x0000000000017941 */ /* 0x000fea0003800000 */
.L_x_343:
        /* <DEDUP_REMOVED lines=13> */
.L_x_346:
[----:B------:R-:W-:Y:S05]  /*191c0*/  BSYNC B1 ;  /* 0x0000000000017941 */ /* 0x000fea0003800000 */
.L_x_345:
        /* <DEDUP_REMOVED lines=13> */
.L_x_348:
[----:B------:R-:W-:Y:S05]  /*192a0*/  BSYNC B1 ;  /* 0x0000000000017941 */ /* 0x000fea0003800000 */
.L_x_347:
        /* <DEDUP_REMOVED lines=13> */
.L_x_350:
[----:B------:R-:W-:Y:S05]  /*19380*/  BSYNC B1 ;  /* 0x0000000000017941 */ /* 0x000fea0003800000 */
.L_x_349:
        /* <DEDUP_REMOVED lines=13> */
.L_x_352:
[----:B------:R-:W-:Y:S05]  /*19460*/  BSYNC B1 ;  /* 0x0000000000017941 */ /* 0x000fea0003800000 */
.L_x_351:
        /* <DEDUP_REMOVED lines=13> */
.L_x_354:
[----:B------:R-:W-:Y:S05]  /*19540*/  BSYNC B1 ;  /* 0x0000000000017941 */ /* 0x000fea0003800000 */
.L_x_353:
        /* <DEDUP_REMOVED lines=13> */
.L_x_356:
[----:B------:R-:W-:Y:S05]  /*19620*/  BSYNC B1 ;  /* 0x0000000000017941 */ /* 0x000fea0003800000 */
.L_x_355:
        /* <DEDUP_REMOVED lines=13> */
.L_x_358:
[----:B------:R-:W-:Y:S05]  /*19700*/  BSYNC B1 ;  /* 0x0000000000017941 */ /* 0x000fea0003800000 */
.L_x_357:
        /* <DEDUP_REMOVED lines=13> */
.L_x_360:
[----:B------:R-:W-:Y:S05]  /*197e0*/  BSYNC B1 ;  /* 0x0000000000017941 */ /* 0x000fea0003800000 */
.L_x_359:
        /* <DEDUP_REMOVED lines=13> */
.L_x_362:
[----:B------:R-:W-:Y:S05]  /*198c0*/  BSYNC B1 ;  /* 0x0000000000017941 */ /* 0x000fea0003800000 */
.L_x_361:
        /* <DEDUP_REMOVED lines=13> */
.L_x_364:
[----:B------:R-:W-:Y:S05]  /*199a0*/  BSYNC B1 ;  /* 0x0000000000017941 */ /* 0x000fea0003800000 */
.L_x_363:
        /* <DEDUP_REMOVED lines=13> */
.L_x_366:
[----:B------:R-:W-:Y:S05]  /*19a80*/  BSYNC B1 ;  /* 0x0000000000017941 */ /* 0x000fea0003800000 */
.L_x_365:
        /* <DEDUP_REMOVED lines=13> */
.L_x_368:
[----:B------:R-:W-:Y:S05]  /*19b60*/  BSYNC B1 ;  /* 0x0000000000017941 */ /* 0x000fea0003800000 */
.L_x_367:
        /* <DEDUP_REMOVED lines=13> */
.L_x_370:
[----:B------:R-:W-:Y:S05]  /*19c40*/  BSYNC B1 ;  /* 0x0000000000017941 */ /* 0x000fea0003800000 */
.L_x_369:
        /* <DEDUP_REMOVED lines=13> */
.L_x_372:
[----:B------:R-:W-:Y:S05]  /*19d20*/  BSYNC B1 ;  /* 0x0000000000017941 */ /* 0x000fea0003800000 */
.L_x_371:
        /* <DEDUP_REMOVED lines=13> */
.L_x_374:
[----:B------:R-:W-:Y:S05]  /*19e00*/  BSYNC B1 ;  /* 0x0000000000017941 */ /* 0x000fea0003800000 */
.L_x_373:
        /* <DEDUP_REMOVED lines=13> */
.L_x_376:
[----:B------:R-:W-:Y:S05]  /*19ee0*/  BSYNC B1 ;  /* 0x0000000000017941 */ /* 0x000fea0003800000 */
.L_x_375:
        /* <DEDUP_REMOVED lines=13> */
.L_x_378:
[----:B------:R-:W-:Y:S05]  /*19fc0*/  BSYNC B1 ;  /* 0x0000000000017941 */ /* 0x000fea0003800000 */
.L_x_377:
        /* <DEDUP_REMOVED lines=13> */
.L_x_380:
[----:B------:R-:W-:Y:S05]  /*1a0a0*/  BSYNC B1 ;  /* 0x0000000000017941 */ /* 0x000fea0003800000 */
.L_x_379:
        /* <DEDUP_REMOVED lines=13> */
.L_x_382:
[----:B------:R-:W-:Y:S05]  /*1a180*/  BSYNC B1 ;  /* 0x0000000000017941 */ /* 0x000fea0003800000 */
.L_x_381:
        /* <DEDUP_REMOVED lines=13> */
.L_x_384:
[----:B------:R-:W-:Y:S05]  /*1a260*/  BSYNC B1 ;  /* 0x0000000000017941 */ /* 0x000fea0003800000 */
.L_x_383:
        /* <DEDUP_REMOVED lines=13> */
.L_x_386:
[----:B------:R-:W-:Y:S05]  /*1a340*/  BSYNC B1 ;  /* 0x0000000000017941 */ /* 0x000fea0003800000 */
.L_x_385:
        /* <DEDUP_REMOVED lines=13> */
.L_x_388:
[----:B------:R-:W-:Y:S05]  /*1a420*/  BSYNC B1 ;  /* 0x0000000000017941 */ /* 0x000fea0003800000 */
.L_x_387:
        /* <DEDUP_REMOVED lines=13> */
.L_x_390:
[----:B------:R-:W-:Y:S05]  /*1a500*/  BSYNC B1 ;  /* 0x0000000000017941 */ /* 0x000fea0003800000 */
.L_x_389:
        /* <DEDUP_REMOVED lines=13> */
.L_x_392:
[----:B------:R-:W-:Y:S05]  /*1a5e0*/  BSYNC B1 ;  /* 0x0000000000017941 */ /* 0x000fea0003800000 */
.L_x_391:
        /* <DEDUP_REMOVED lines=13> */
.L_x_394:
[----:B------:R-:W-:Y:S05]  /*1a6c0*/  BSYNC B1 ;  /* 0x0000000000017941 */ /* 0x000fea0003800000 */
.L_x_393:
        /* <DEDUP_REMOVED lines=13> */
.L_x_396:
[----:B------:R-:W-:Y:S05]  /*1a7a0*/  BSYNC B1 ;  /* 0x0000000000017941 */ /* 0x000fea0003800000 */
.L_x_395:
        /* <DEDUP_REMOVED lines=13> */
.L_x_398:
[----:B------:R-:W-:Y:S05]  /*1a880*/  BSYNC B1 ;  /* 0x0000000000017941 */ /* 0x000fea0003800000 */
.L_x_397:
        /* <DEDUP_REMOVED lines=13> */
.L_x_400:
[----:B------:R-:W-:Y:S05]  /*1a960*/  BSYNC B1 ;  /* 0x0000000000017941 */ /* 0x000fea0003800000 */
.L_x_399:
        /* <DEDUP_REMOVED lines=13> */
.L_x_402:
[----:B------:R-:W-:Y:S05]  /*1aa40*/  BSYNC B1 ;  /* 0x0000000000017941 */ /* 0x000fea0003800000 */
.L_x_401:
        /* <DEDUP_REMOVED lines=13> */
.L_x_404:
[----:B------:R-:W-:Y:S05]  /*1ab20*/  BSYNC B1 ;  /* 0x0000000000017941 */ /* 0x000fea0003800000 */
.L_x_403:
        /* <DEDUP_REMOVED lines=13> */
.L_x_406:
[----:B------:R-:W-:Y:S05]  /*1ac00*/  BSYNC B1 ;  /* 0x0000000000017941 */ /* 0x000fea0003800000 */
.L_x_405:
        /* <DEDUP_REMOVED lines=13> */
.L_x_408:
[----:B------:R-:W-:Y:S05]  /*1ace0*/  BSYNC B1 ;  /* 0x0000000000017941 */ /* 0x000fea0003800000 */
.L_x_407:
        /* <DEDUP_REMOVED lines=13> */
.L_x_410:
[----:B------:R-:W-:Y:S05]  /*1adc0*/  BSYNC B1 ;  /* 0x0000000000017941 */ /* 0x000fea0003800000 */
.L_x_409:
        /* <DEDUP_REMOVED lines=13> */
.L_x_412:
[----:B------:R-:W-:Y:S05]  /*1aea0*/  BSYNC B1 ;  /* 0x0000000000017941 */ /* 0x000fea0003800000 */
.L_x_411:
        /* <DEDUP_REMOVED lines=13> */
.L_x_414:
[----:B------:R-:W-:Y:S05]  /*1af80*/  BSYNC B1 ;  /* 0x0000000000017941 */ /* 0x000fea0003800000 */
.L_x_413:
        /* <DEDUP_REMOVED lines=13> */
.L_x_416:
[----:B------:R-:W-:Y:S05]  /*1b060*/  BSYNC B1 ;  /* 0x0000000000017941 */ /* 0x000fea0003800000 */
.L_x_415:
        /* <DEDUP_REMOVED lines=13> */
.L_x_418:
[----:B------:R-:W-:Y:S05]  /*1b140*/  BSYNC B1 ;  /* 0x0000000000017941 */ /* 0x000fea0003800000 */
.L_x_417:
        /* <DEDUP_REMOVED lines=13> */
.L_x_420:
[----:B------:R-:W-:Y:S05]  /*1b220*/  BSYNC B1 ;  /* 0x0000000000017941 */ /* 0x000fea0003800000 */
.L_x_419:
        /* <DEDUP_REMOVED lines=13> */
.L_x_422:
[----:B------:R-:W-:Y:S05]  /*1b300*/  BSYNC B1 ;  /* 0x0000000000017941 */ /* 0x000fea0003800000 */
.L_x_421:
        /* <DEDUP_REMOVED lines=13> */
.L_x_424:
[----:B------:R-:W-:Y:S05]  /*1b3e0*/  BSYNC B1 ;  /* 0x0000000000017941 */ /* 0x000fea0003800000 */
.L_x_423:
        /* <DEDUP_REMOVED lines=13> */
.L_x_426:
[----:B------:R-:W-:Y:S05]  /*1b4c0*/  BSYNC B1 ;  /* 0x0000000000017941 */ /* 0x000fea0003800000 */
.L_x_425:
        /* <DEDUP_REMOVED lines=13> */
.L_x_428:
[----:B------:R-:W-:Y:S05]  /*1b5a0*/  BSYNC B1 ;  /* 0x0000000000017941 */ /* 0x000fea0003800000 */
.L_x_427:
        /* <DEDUP_REMOVED lines=13> */
.L_x_430:
[----:B------:R-:W-:Y:S05]  /*1b680*/  BSYNC B1 ;  /* 0x0000000000017941 */ /* 0x000fea0003800000 */
.L_x_429:
        /* <DEDUP_REMOVED lines=13> */
.L_x_432:
[----:B------:R-:W-:Y:S05]  /*1b760*/  BSYNC B1 ;  /* 0x0000000000017941 */ /* 0x000fea0003800000 */
.L_x_431:
        /* <DEDUP_REMOVED lines=13> */
.L_x_434:
[----:B------:R-:W-:Y:S05]  /*1b840*/  BSYNC B1 ;  /* 0x0000000000017941 */ /* 0x000fea0003800000 */
.L_x_433:
        /* <DEDUP_REMOVED lines=13> */
.L_x_436:
[----:B------:R-:W-:Y:S05]  /*1b920*/  BSYNC B1 ;  /* 0x0000000000017941 */ /* 0x000fea0003800000 */
.L_x_435:
        /* <DEDUP_REMOVED lines=13> */
.L_x_438:
[----:B------:R-:W-:Y:S05]  /*1ba00*/  BSYNC B1 ;  /* 0x0000000000017941 */ /* 0x000fea0003800000 */
.L_x_437:
        /* <DEDUP_REMOVED lines=13> */
.L_x_440:
[----:B------:R-:W-:Y:S05]  /*1bae0*/  BSYNC B1 ;  /* 0x0000000000017941 */ /* 0x000fea0003800000 */
.L_x_439:
        /* <DEDUP_REMOVED lines=13> */
.L_x_442:
[----:B------:R-:W-:Y:S05]  /*1bbc0*/  BSYNC B1 ;  /* 0x0000000000017941 */ /* 0x000fea0003800000 */
.L_x_441:
        /* <DEDUP_REMOVED lines=13> */
.L_x_444:
[----:B------:R-:W-:Y:S05]  /*1bca0*/  BSYNC B1 ;  /* 0x0000000000017941 */ /* 0x000fea0003800000 */
.L_x_443:
        /* <DEDUP_REMOVED lines=13> */
.L_x_446:
[----:B------:R-:W-:Y:S05]  /*1bd80*/  BSYNC B1 ;  /* 0x0000000000017941 */ /* 0x000fea0003800000 */
.L_x_445:
        /* <DEDUP_REMOVED lines=13> */
.L_x_448:
[----:B------:R-:W-:Y:S05]  /*1be60*/  BSYNC B1 ;  /* 0x0000000000017941 */ /* 0x000fea0003800000 */
.L_x_447:
        /* <DEDUP_REMOVED lines=13> */
.L_x_450:
[----:B------:R-:W-:Y:S05]  /*1bf40*/  BSYNC B1 ;  /* 0x0000000000017941 */ /* 0x000fea0003800000 */
.L_x_449:
        /* <DEDUP_REMOVED lines=13> */
.L_x_452:
[----:B------:R-:W-:Y:S05]  /*1c020*/  BSYNC B1 ;  /* 0x0000000000017941 */ /* 0x000fea0003800000 */
.L_x_451:
        /* <DEDUP_REMOVED lines=13> */
.L_x_454:
[----:B------:R-:W-:Y:S05]  /*1c100*/  BSYNC B1 ;  /* 0x0000000000017941 */ /* 0x000fea0003800000 */
.L_x_453:
        /* <DEDUP_REMOVED lines=13> */
.L_x_456:
[----:B------:R-:W-:Y:S05]  /*1c1e0*/  BSYNC B1 ;  /* 0x0000000000017941 */ /* 0x000fea0003800000 */
.L_x_455:
        /* <DEDUP_REMOVED lines=13> */
.L_x_458:
[----:B------:R-:W-:Y:S05]  /*1c2c0*/  BSYNC B1 ;  /* 0x0000000000017941 */ /* 0x000fea0003800000 */
.L_x_457:
        /* <DEDUP_REMOVED lines=13> */
.L_x_460:
[----:B------:R-:W-:Y:S05]  /*1c3a0*/  BSYNC B1 ;  /* 0x0000000000017941 */ /* 0x000fea0003800000 */
.L_x_459:
        /* <DEDUP_REMOVED lines=13> */
.L_x_462:
[----:B------:R-:W-:Y:S05]  /*1c480*/  BSYNC B1 ;  /* 0x0000000000017941 */ /* 0x000fea0003800000 */
.L_x_461:
        /* <DEDUP_REMOVED lines=13> */
.L_x_464:
[----:B------:R-:W-:Y:S05]  /*1c560*/  BSYNC B1 ;  /* 0x0000000000017941 */ /* 0x000fea0003800000 */
.L_x_463:
        /* <DEDUP_REMOVED lines=13> */
.L_x_466:
[----:B------:R-:W-:Y:S05]  /*1c640*/  BSYNC B1 ;  /* 0x0000000000017941 */ /* 0x000fea0003800000 */
.L_x_465:
        /* <DEDUP_REMOVED lines=13> */
.L_x_468:
[----:B------:R-:W-:Y:S05]  /*1c720*/  BSYNC B1 ;  /* 0x0000000000017941 */ /* 0x000fea0003800000 */
.L_x_467:
        /* <DEDUP_REMOVED lines=13> */
.L_x_470:
[----:B------:R-:W-:Y:S05]  /*1c800*/  BSYNC B1 ;  /* 0x0000000000017941 */ /* 0x000fea0003800000 */
.L_x_469:
        /* <DEDUP_REMOVED lines=13> */
.L_x_472:
[----:B------:R-:W-:Y:S05]  /*1c8e0*/  BSYNC B1 ;  /* 0x0000000000017941 */ /* 0x000fea0003800000 */
.L_x_471:
        /* <DEDUP_REMOVED lines=13> */
.L_x_474:
[----:B------:R-:W-:Y:S05]  /*1c9c0*/  BSYNC B1 ;  /* 0x0000000000017941 */ /* 0x000fea0003800000 */
.L_x_473:
        /* <DEDUP_REMOVED lines=13> */
.L_x_476:
[----:B------:R-:W-:Y:S05]  /*1caa0*/  BSYNC B1 ;  /* 0x0000000000017941 */ /* 0x000fea0003800000 */
.L_x_475:
        /* <DEDUP_REMOVED lines=13> */
.L_x_478:
[----:B------:R-:W-:Y:S05]  /*1cb80*/  BSYNC B1 ;  /* 0x0000000000017941 */ /* 0x000fea0003800000 */
.L_x_477:
        /* <DEDUP_REMOVED lines=13> */
.L_x_480:
[----:B------:R-:W-:Y:S05]  /*1cc60*/  BSYNC B1 ;  /* 0x0000000000017941 */ /* 0x000fea0003800000 */
.L_x_479:
        /* <DEDUP_REMOVED lines=13> */
.L_x_482:
[----:B------:R-:W-:Y:S05]  /*1cd40*/  BSYNC B1 ;  /* 0x0000000000017941 */ /* 0x000fea0003800000 */
.L_x_481:
        /* <DEDUP_REMOVED lines=13> */
.L_x_484:
[----:B------:R-:W-:Y:S05]  /*1ce20*/  BSYNC B1 ;  /* 0x0000000000017941 */ /* 0x000fea0003800000 */
.L_x_483:
        /* <DEDUP_REMOVED lines=13> */
.L_x_486:
[----:B------:R-:W-:Y:S05]  /*1cf00*/  BSYNC B1 ;  /* 0x0000000000017941 */ /* 0x000fea0003800000 */
.L_x_485:
        /* <DEDUP_REMOVED lines=13> */
.L_x_488:
[----:B------:R-:W-:Y:S05]  /*1cfe0*/  BSYNC B1 ;  /* 0x0000000000017941 */ /* 0x000fea0003800000 */
.L_x_487:
        /* <DEDUP_REMOVED lines=13> */
.L_x_490:
[----:B------:R-:W-:Y:S05]  /*1d0c0*/  BSYNC B1 ;  /* 0x0000000000017941 */ /* 0x000fea0003800000 */
.L_x_489:
        /* <DEDUP_REMOVED lines=13> */
.L_x_492:
[----:B------:R-:W-:Y:S05]  /*1d1a0*/  BSYNC B1 ;  /* 0x0000000000017941 */ /* 0x000fea0003800000 */
.L_x_491:
        /* <DEDUP_REMOVED lines=13> */
.L_x_494:
[----:B------:R-:W-:Y:S05]  /*1d280*/  BSYNC B1 ;  /* 0x0000000000017941 */ /* 0x000fea0003800000 */
.L_x_493:
        /* <DEDUP_REMOVED lines=13> */
.L_x_496:
[----:B------:R-:W-:Y:S05]  /*1d360*/  BSYNC B1 ;  /* 0x0000000000017941 */ /* 0x000fea0003800000 */
.L_x_495:
        /* <DEDUP_REMOVED lines=13> */
.L_x_498:
[----:B------:R-:W-:Y:S05]  /*1d440*/  BSYNC B1 ;  /* 0x0000000000017941 */ /* 0x000fea0003800000 */
.L_x_497:
        /* <DEDUP_REMOVED lines=13> */
.L_x_500:
[----:B------:R-:W-:Y:S05]  /*1d520*/  BSYNC B1 ;  /* 0x0000000000017941 */ /* 0x000fea0003800000 */
.L_x_499:
        /* <DEDUP_REMOVED lines=13> */
.L_x_502:
[----:B------:R-:W-:Y:S05]  /*1d600*/  BSYNC B1 ;  /* 0x0000000000017941 */ /* 0x000fea0003800000 */
.L_x_501:
        /* <DEDUP_REMOVED lines=13> */
.L_x_504:
[----:B------:R-:W-:Y:S05]  /*1d6e0*/  BSYNC B1 ;  /* 0x0000000000017941 */ /* 0x000fea0003800000 */
.L_x_503:
        /* <DEDUP_REMOVED lines=13> */
.L_x_506:
[----:B------:R-:W-:Y:S05]  /*1d7c0*/  BSYNC B1 ;  /* 0x0000000000017941 */ /* 0x000fea0003800000 */
.L_x_505:
        /* <DEDUP_REMOVED lines=13> */
.L_x_508:
[----:B------:R-:W-:Y:S05]  /*1d8a0*/  BSYNC B1 ;  /* 0x0000000000017941 */ /* 0x000fea0003800000 */
.L_x_507:
        /* <DEDUP_REMOVED lines=13> */
.L_x_510:
[----:B------:R-:W-:Y:S05]  /*1d980*/  BSYNC B1 ;  /* 0x0000000000017941 */ /* 0x000fea0003800000 */
.L_x_509:
        /* <DEDUP_REMOVED lines=13> */
.L_x_512:
[----:B------:R-:W-:Y:S05]  /*1da60*/  BSYNC B1 ;  /* 0x0000000000017941 */ /* 0x000fea0003800000 */
.L_x_511:
        /* <DEDUP_REMOVED lines=13> */
.L_x_514:
[----:B------:R-:W-:Y:S05]  /*1db40*/  BSYNC B1 ;  /* 0x0000000000017941 */ /* 0x000fea0003800000 */
.L_x_513:
        /* <DEDUP_REMOVED lines=13> */
.L_x_516:
[----:B------:R-:W-:Y:S05]  /*1dc20*/  BSYNC B1 ;  /* 0x0000000000017941 */ /* 0x000fea0003800000 */
.L_x_515:
        /* <DEDUP_REMOVED lines=13> */
.L_x_518:
[----:B------:R-:W-:Y:S05]  /*1dd00*/  BSYNC B1 ;  /* 0x0000000000017941 */ /* 0x000fea0003800000 */
.L_x_517:
        /* <DEDUP_REMOVED lines=13> */
.L_x_520:
[----:B------:R-:W-:Y:S05]  /*1dde0*/  BSYNC B1 ;  /* 0x0000000000017941 */ /* 0x000fea0003800000 */
.L_x_519:
        /* <DEDUP_REMOVED lines=13> */
.L_x_522:
[----:B------:R-:W-:Y:S05]  /*1dec0*/  BSYNC B1 ;  /* 0x0000000000017941 */ /* 0x000fea0003800000 */
.L_x_521:
        /* <DEDUP_REMOVED lines=13> */
.L_x_524:
[----:B------:R-:W-:Y:S05]  /*1dfa0*/  BSYNC B1 ;  /* 0x0000000000017941 */ /* 0x000fea0003800000 */
.L_x_523:
        /* <DEDUP_REMOVED lines=13> */
.L_x_526:
[----:B------:R-:W-:Y:S05]  /*1e080*/  BSYNC B1 ;  /* 0x0000000000017941 */ /* 0x000fea0003800000 */
.L_x_525:
        /* <DEDUP_REMOVED lines=13> */
.L_x_528:
[----:B------:R-:W-:Y:S05]  /*1e160*/  BSYNC B1 ;  /* 0x0000000000017941 */ /* 0x000fea0003800000 */
.L_x_527:
        /* <DEDUP_REMOVED lines=13> */
.L_x_530:
[----:B------:R-:W-:Y:S05]  /*1e240*/  BSYNC B1 ;  /* 0x0000000000017941 */ /* 0x000fea0003800000 */
.L_x_529:
        /* <DEDUP_REMOVED lines=13> */
.L_x_532:
[----:B------:R-:W-:Y:S05]  /*1e320*/  BSYNC B1 ;  /* 0x0000000000017941 */ /* 0x000fea0003800000 */
.L_x_531:
        /* <DEDUP_REMOVED lines=13> */
.L_x_534:
[----:B------:R-:W-:Y:S05]  /*1e400*/  BSYNC B1 ;  /* 0x0000000000017941 */ /* 0x000fea0003800000 */
.L_x_533:
        /* <DEDUP_REMOVED lines=13> */
.L_x_536:
[----:B------:R-:W-:Y:S05]  /*1e4e0*/  BSYNC B1 ;  /* 0x0000000000017941 */ /* 0x000fea0003800000 */
.L_x_535:
        /* <DEDUP_REMOVED lines=13> */
.L_x_538:
[----:B------:R-:W-:Y:S05]  /*1e5c0*/  BSYNC B1 ;  /* 0x0000000000017941 */ /* 0x000fea0003800000 */
.L_x_537:
        /* <DEDUP_REMOVED lines=13> */
.L_x_540:
[----:B------:R-:W-:Y:S05]  /*1e6a0*/  BSYNC B1 ;  /* 0x0000000000017941 */ /* 0x000fea0003800000 */
.L_x_539:
[----:B--234-:R-:W2:Y:S01]  /*1e6b0*/  LDL.LU R3, [R1+0x448] ;  /* 0x0004480001037983 */ /* 0x01cea20000300800 */
[----:B-----5:R-:W-:Y:S01]  /*1e6c0*/  LOP3.LUT R6, R6, 0xff, RZ, 0xc0, !PT ;  /* 0x000000ff06067812 */ /* 0x020fe200078ec0ff */
[----:B------:R-:W-:Y:S01]  /*1e6d0*/  BSSY B1, `(.L_x_541) ;  /* 0x000000b000017945 */ /* 0x000fe20003800000 */
[----:B------:R-:W-:Y:S02]  /*1e6e0*/  ISETP.LT.OR P2, PT, R0, 0xf9, !P1 ;  /* 0x000000f90000780c */ /* 0x000fe40004f41670 */
[----:B------:R-:W-:Y:S02]  /*1e6f0*/  F2FP.F16.E4M3.UNPACK_B R6, R6 ;  /* 0x00000006ff06723e */ /* 0x000fe400020006ff */
[----:B------:R-:W-:-:S03]  /*1e700*/  PRMT R2, RZ, 0x7610, R2 ;  /* 0x00007610ff027816 */ /* 0x000fc60000000002 */
[----:B------:R-:W-:-:S05]  /*1e710*/  HADD2.F32 R6, -RZ, R6.H0_H0 ;  /* 0x20000006ff067230 */ /* 0x000fca0000004100 */
[----:B------:R-:W-:-:S04]  /*1e720*/  FMUL R6, R6, UR22 ;  /* 0x0000001606067c20 */ /* 0x000fc80008400000 */
[----:B--2---:R-:W-:-:S05]  /*1e730*/  FFMA R6, R3, UR15, R6 ;  /* 0x0000000f03067c23 */ /* 0x004fca0008000006 */
[----:B------:R-:W-:-:S05]  /*1e740*/  F2FP.SATFINITE.E4M3.F32.PACK_AB_MERGE_C R3, RZ, R6, RZ ;  /* 0x00000006ff03723e */ /* 0x000fca00048070ff */
[----:B------:R2:W-:Y:S01]  /*1e750*/  @!P0 STG.E.U8 desc[UR20][R30.64+0xf9], R3 ;  /* 0x0000f9031e008986 */ /* 0x0005e2000c101114 */
[----:B------:R-:W-:Y:S05]  /*1e760*/  @P2 BRA `(.L_x_542) ;  /* 0x0000000000042947 */ /* 0x000fea0003800000 */
[----:B------:R3:W5:Y:S02]  /*1e770*/  LDG.E.U8 R2, desc[UR20][R4.64+0xf8] ;  /* 0x0000f81404027981 */ /* 0x000764000c1e1100 */
.L_x_542:
[----:B------:R-:W-:Y:S05]  /*1e780*/  BSYNC B1 ;  /* 0x0000000000017941 */ /* 0x000fea0003800000 */
.L_x_541:
[----:B--2---:R-:W2:Y:S01]  /*1e790*/  LDL.LU R3, [R1+0x44c] ;  /* 0x00044c0001037983 */ /* 0x004ea20000300800 */
        /* <DEDUP_REMOVED lines=12> */
.L_x_544:
[----:B------:R-:W-:Y:S05]  /*1e860*/  BSYNC B1 ;  /* 0x0000000000017941 */ /* 0x000fea0003800000 */
.L_x_543:
[----:B------:R-:W-:Y:S05]  /*1e870*/  @P1 BRA `(.L_x_545) ;  /* 0x0000004800881947 */ /* 0x000fea0003800000 */
[----:B------:R-:W2:Y:S01]  /*1e880*/  LDL.LU R2, [R1+0x450] ;  /* 0x0004500001027983 */ /* 0x000ea20000300800 */
[----:B-----5:R-:W-:-:S04]  /*1e890*/  LOP3.LUT R0, R0, 0xff, RZ, 0xc0, !PT ;  /* 0x000000ff00007812 */ /* 0x020fc800078ec0ff */
[----:B------:R-:W-:-:S05]  /*1e8a0*/  F2FP.F16.E4M3.UNPACK_B R0, R0 ;  /* 0x00000000ff00723e */ /* 0x000fca00020006ff */
[----:B------:R-:W-:-:S05]  /*1e8b0*/  HADD2.F32 R0, -RZ, R0.H0_H0 ;  /* 0x20000000ff007230 */ /* 0x000fca0000004100 */
[----:B------:R-:W-:-:S04]  /*1e8c0*/  FMUL R0, R0, UR22 ;  /* 0x0000001600007c20 */ /* 0x000fc80008400000 */
[----:B--2---:R-:W-:-:S05]  /*1e8d0*/  FFMA R0, R2, UR15, R0 ;  /* 0x0000000f02007c23 */ /* 0x004fca0008000000 */
[----:B------:R-:W-:-:S05]  /*1e8e0*/  F2FP.SATFINITE.E4M3.F32.PACK_AB_MERGE_C R3, RZ, R0, RZ ;  /* 0x00000000ff03723e */ /* 0x000fca00048070ff */
[----:B------:R2:W-:Y:S01]  /*1e8f0*/  STG.E.U8 desc[UR20][R28.64+0xf9], R3 ;  /* 0x0000f9031c007986 */ /* 0x0005e2000c101114 */
[----:B------:R-:W-:Y:S05]  /*1e900*/  BRA `(.L_x_545) ;  /* 0x0000004800647947 */ /* 0x000fea0003800000 */
.L_x_32:
[----:B------:R-:W-:Y:S01]  /*1e910*/  ISETP.GE.AND P3, PT, R34, 0x1, PT ;  /* 0x000000012200780c */ /* 0x000fe20003f66270 */
[----:B------:R-:W-:Y:S01]  /*1e920*/  FMUL R3, R3, UR15 ;  /* 0x0000000f03037c20 */ /* 0x000fe20008400000 */
[----:B------:R-:W3:Y:S02]  /*1e930*/  LDL.LU R2, [R1+0x200] ;  /* 0x0002000001027983 */ /* 0x000ee40000300800 */
[----:B------:R-:W-:Y:S02]  /*1e940*/  ISETP.LT.OR P0, PT, R0, 0x1, !P3 ;  /* 0x000000010000780c */ /* 0x000fe40005f01670 */
[----:B------:R-:W-:Y:S01]  /*1e950*/  F2FP.SATFINITE.E4M3.F32.PACK_AB_MERGE_C R3, RZ, R3, RZ ;  /* 0x00000003ff03723e */ /* 0x000fe200048070ff */
[----:B------:R-:W-:Y:S01]  /*1e960*/  FMUL R4, R4, UR15 ;  /* 0x0000000f04047c20 */ /* 0x000fe20008400000 */
[----:B------:R-:W-:Y:S01]  /*1e970*/  ISETP.GE.AND P2, PT, R34, 0x9, PT ;  /* 0x000000092200780c */ /* 0x000fe20003f46270 */
[----:B------:R-:W-:Y:S01]  /*1e980*/  FMUL R5, R5, UR15 ;  /* 0x0000000f05057c20 */ /* 0x000fe20008400000 */
[----:B------:R-:W-:Y:S01]  /*1e990*/  ISETP.LT.OR P1, PT, R0, 0x9, !P3 ;  /* 0x000000090000780c */ /* 0x000fe20005f21670 */
[----:B------:R-:W-:Y:S01]  /*1e9a0*/  FMUL R6, R6, UR15 ;  /* 0x0000000f06067c20 */ /* 0x000fe20008400000 */
[----:B------:R-:W-:Y:S01]  /*1e9b0*/  FMUL R7, R7, UR15 ;  /* 0x0000000f07077c20 */ /* 0x000fe20008400000 */
[----:B------:R-:W-:Y:S01]  /*1e9c0*/  FMUL R8, R8, UR15 ;  /* 0x0000000f08087c20 */ /* 0x000fe20008400000 */
[----:B------:R-:W-:Y:S01]  /*1e9d0*/  FMUL R9, R9, UR15 ;  /* 0x0000000f09097c20 */ /* 0x000fe20008400000 */
[----:B------:R-:W-:Y:S01]  /*1e9e0*/  FMUL R10, R10, UR15 ;  /* 0x0000000f0a0a7c20 */ /* 0x000fe20008400000 */
[----:B------:R-:W-:Y:S01]  /*1e9f0*/  FMUL R11, R11, UR15 ;  /* 0x0000000f0b0b7c20 */ /* 0x000fe20008400000 */
[----:B------:R0:W-:Y:S01]  /*1ea00*/  @!P0 STG.E.U8 desc[UR20][R24.64], R3 ;  /* 0x0000000318008986 */ /* 0x0001e2000c101114 */
[----:B------:R-:W-:-:S02]  /*1ea10*/  ISETP.LT.OR P0, PT, R0, 0x2, !P3 ;  /* 0x000000020000780c */ /* 0x000fc40005f01670 */
[----:B------:R-:W-:Y:S01]  /*1ea20*/  F2FP.SATFINITE.E4M3.F32.PACK_AB_MERGE_C R4, RZ, R4, RZ ;  /* 0x00000004ff04723e */ /* 0x000fe200048070ff */
[----:B------:R-:W-:Y:S01]  /*1ea30*/  FMUL R12, R12, UR15 ;  /* 0x0000000f0c0c7c20 */ /* 0x000fe20008400000 */
[----:B------:R-:W-:Y:S01]  /*1ea40*/  F2FP.SATFINITE.E4M3.F32.PACK_AB_MERGE_C R5, RZ, R5, RZ ;  /* 0x00000005ff05723e */ /* 0x000fe200048070ff */
[----:B------:R-:W-:Y:S01]  /*1ea50*/  FMUL R13, R13, UR15 ;  /* 0x0000000f0d0d7c20 */ /* 0x000fe20008400000 */
[----:B------:R-:W-:Y:S01]  /*1ea60*/  FMUL R14, R14, UR15 ;  /* 0x0000000f0e0e7c20 */ /* 0x000fe20008400000 */
[----:B------:R-:W-:Y:S01]  /*1ea70*/  FMUL R15, R15, UR15 ;  /* 0x0000000f0f0f7c20 */ /* 0x000fe20008400000 */
[----:B------:R-:W-:Y:S01]  /*1ea80*/  FMUL R16, R16, UR15 ;  /* 0x0000000f10107c20 */ /* 0x000fe20008400000 */
[----:B------:R-:W-:Y:S01]  /*1ea90*/  FMUL R17, R17, UR15 ;  /* 0x0000000f11117c20 */ /* 0x000fe20008400000 */
[----:B------:R-:W-:Y:S01]  /*1eaa0*/  FMUL R18, R18, UR15 ;  /* 0x0000000f12127c20 */ /* 0x000fe20008400000 */
[----:B------:R-:W-:Y:S01]  /*1eab0*/  FMUL R19, R19, UR15 ;  /* 0x0000000f13137c20 */ /* 0x000fe20008400000 */
[----:B------:R-:W-:Y:S01]  /*1eac0*/  FMUL R20, R20, UR15 ;  /* 0x0000000f14147c20 */ /* 0x000fe20008400000 */
[----:B------:R-:W-:Y:S01]  /*1ead0*/  @!P0 STG.E.U8 desc[UR20][R24.64+0x1], R4 ;  /* 0x0000010418008986 */ /* 0x000fe2000c101114 */
[----:B------:R-:W-:-:S02]  /*1eae0*/  ISETP.LT.OR P0, PT, R0, 0x1, !P2 ;  /* 0x000000010000780c */ /* 0x000fc40005701670 */
[----:B------:R-:W-:Y:S01]  /*1eaf0*/  F2FP.SATFINITE.E4M3.F32.PACK_AB_MERGE_C R6, RZ, R6, RZ ;  /* 0x00000006ff06723e */ /* 0x000fe200048070ff */
[----:B------:R-:W-:Y:S01]  /*1eb00*/  FMUL R21, R21, UR15 ;  /* 0x0000000f15157c20 */ /* 0x000fe20008400000 */
[----:B------:R-:W4:Y:S09]  /*1eb10*/  LDL.LU R41, [R1+0x204] ;  /* 0x0002040001297983 */ /* 0x000f320000300800 */
[----:B------:R1:W-:Y:S01]  /*1eb20*/  @!P0 STG.E.U8 desc[UR20][R26.64], R5 ;  /* 0x000000051a008986 */ /* 0x0003e2000c101114 */
[----:B------:R-:W-:-:S02]  /*1eb30*/  ISETP.LT.OR P0, PT, R0, 0x2, !P2 ;  /* 0x000000020000780c */ /* 0x000fc40005701670 */
[----:B------:R-:W-:Y:S01]  /*1eb40*/  F2FP.SATFINITE.E4M3.F32.PACK_AB_MERGE_C R7, RZ, R7, RZ ;  /* 0x00000007ff07723e */ /* 0x000fe200048070ff */
[----:B------:R-:W5:Y:S01]  /*1eb50*/  LDL.LU R39, [R1+0x208] ;  /* 0x0002080001277983 */ /* 0x000f620000300800 */
[----:B------:R-:W-:Y:S02]  /*1eb60*/  F2FP.SATFINITE.E4M3.F32.PACK_AB_MERGE_C R8, RZ, R8, RZ ;  /* 0x00000008ff08723e */ /* 0x000fe400048070ff */
[----:B------:R-:W-:Y:S01]  /*1eb70*/  F2FP.SATFINITE.E4M3.F32.PACK_AB_MERGE_C R9, RZ, R9, RZ ;  /* 0x00000009ff09723e */ /* 0x000fe200048070ff */
[----:B------:R-:W-:Y:S01]  /*1eb80*/  FMUL R22, R22, UR15 ;  /* 0x0000000f16167c20 */ /* 0x000fe20008400000 */
[C---:B------:R-:W-:Y:S01]  /*1eb90*/  ISETP.LT.OR P5, PT, R0.reuse, 0xa, !P2 ;  /* 0x0000000a0000780c */ /* 0x040fe200057a1670 */
[----:B------:R-:W2:Y:S04]  /*1eba0*/  LDL.LU R35, [R1+0x20c] ;  /* 0x00020c0001237983 */ /* 0x000ea80000300800 */
[----:B------:R-:W-:Y:S01]  /*1ebb0*/  @!P0 STG.E.U8 desc[UR20][R26.64+0x1], R6 ;  /* 0x000001061a008986 */ /* 0x000fe2000c101114 */
[----:B------:R-:W-:-:S03]  /*1ebc0*/  ISETP.LT.OR P0, PT, R0, 0xa, !P3 ;  /* 0x0000000a0000780c */ /* 0x000fc60005f01670 */
[----:B------:R-:W-:Y:S01]  /*1ebd0*/  @!P1 STG.E.U8 desc[UR20][R24.64+0x8], R7 ;  /* 0x0000080718009986 */ /* 0x000fe2000c101114 */
[----:B------:R-:W-:Y:S02]  /*1ebe0*/  ISETP.LT.OR P1, PT, R0, 0x9, !P2 ;  /* 0x000000090000780c */ /* 0x000fe40005721670 */
[----:B------:R-:W-:Y:S01]  /*1ebf0*/  F2FP.SATFINITE.E4M3.F32.PACK_AB_MERGE_C R10, RZ, R10, RZ ;  /* 0x0000000aff0a723e */ /* 0x000fe200048070ff */
[----:B------:R-:W-:Y:S01]  /*1ec00*/  FMUL R152, R152, UR15 ;  /* 0x0000000f98987c20 */ /* 0x000fe20008400000 */
[----:B------:R-:W-:Y:S01]  /*1ec10*/  F2FP.SATFINITE.E4M3.F32.PACK_AB_MERGE_C R11, RZ, R11, RZ ;  /* 0x0000000bff0b723e */ /* 0x000fe200048070ff */
[----:B------:R-:W5:Y:S04]  /*1ec20*/  LDL.LU R33, [R1+0x210] ;  /* 0x0002100001217983 */ /* 0x000f680000300800 */
[----:B------:R-:W-:Y:S01]  /*1ec30*/  @!P0 STG.E.U8 desc[UR20][R24.64+0x9], R8 ;  /* 0x0000090818008986 */ /* 0x000fe2000c101114 */
[----:B------:R-:W-:-:S03]  /*1ec40*/  ISETP.LT.OR P0, PT, R0, 0x11, !P3 ;  /* 0x000000110000780c */ /* 0x000fc60005f01670 */
[----:B------:R-:W-:Y:S01]  /*1ec50*/  @!P1 STG.E.U8 desc[UR20][R26.64+0x8], R9 ;  /* 0x000008091a009986 */ /* 0x000fe2000c101114 */
[C---:B------:R-:W-:Y:S02]  /*1ec60*/  ISETP.LT.OR P1, PT, R0.reuse, 0x12, !P3 ;  /* 0x000000120000780c */ /* 0x040fe40005f21670 */
[----:B------:R-:W-:Y:S01]  /*1ec70*/  F2FP.SATFINITE.E4M3.F32.PACK_AB_MERGE_C R12, RZ, R12, RZ ;  /* 0x0000000cff0c723e */ /* 0x000fe200048070ff */
[----:B------:R-:W-:Y:S01]  /*1ec80*/  @!P5 STG.E.U8 desc[UR20][R26.64+0x9], R10 ;  /* 0x0000090a1a00d986 */ /* 0x000fe2000c101114 */
[C---:B------:R-:W-:Y:S02]  /*1ec90*/  ISETP.LT.OR P5, PT, R0.reuse, 0x11, !P2 ;  /* 0x000000110000780c */ /* 0x040fe400057a1670 */
[----:B------:R-:W-:Y:S01]  /*1eca0*/  F2FP.SATFINITE.E4M3.F32.PACK_AB_MERGE_C R13, RZ, R13, RZ ;  /* 0x0000000dff0d723e */ /* 0x000fe200048070ff */
[----:B------:R-:W5:Y:S01]  /*1ecb0*/  LDL.LU R32, [R1+0x214] ;  /* 0x0002140001207983 */ /* 0x000f620000300800 */
[----:B------:R-:W-:Y:S01]  /*1ecc0*/  F2FP.SATFINITE.E4M3.F32.PACK_AB_MERGE_C R14, RZ, R14, RZ ;  /* 0x0000000eff0e723e */ /* 0x000fe200048070ff */
[----:B------:R-:W-:Y:S01]  /*1ecd0*/  FMUL R23, R23, UR15 ;  /* 0x0000000f17177c20 */ /* 0x000fe20008400000 */
[----:B------:R-:W-:Y:S01]  /*1ece0*/  F2FP.SATFINITE.E4M3.F32.PACK_AB_MERGE_C R15, RZ, R15, RZ ;  /* 0x0000000fff0f723e */ /* 0x000fe200048070ff */
[----:B------:R-:W-:Y:S01]  /*1ecf0*/  @!P0 STG.E.U8 desc[UR20][R24.64+0x10], R11 ;  /* 0x0000100b18008986 */ /* 0x000fe2000c101114 */
[C---:B------:R-:W-:Y:S01]  /*1ed00*/  ISETP.LT.OR P0, PT, R0.reuse, 0x12, !P2 ;  /* 0x000000120000780c */ /* 0x040fe20005701670 */
[----:B------:R-:W-:Y:S01]  /*1ed10*/  FMUL R153, R153, UR15 ;  /* 0x0000000f99997c20 */ /* 0x000fe20008400000 */
[----:B------:R-:W-:Y:S01]  /*1ed20*/  F2FP.SATFINITE.E4M3.F32.PACK_AB_MERGE_C R16, RZ, R16, RZ ;  /* 0x00000010ff10723e */ /* 0x000fe200048070ff */
[----:B------:R-:W-:Y:S01]  /*1ed30*/  @!P1 STG.E.U8 desc[UR20][R24.64+0x11], R12 ;  /* 0x0000110c18009986 */ /* 0x000fe2000c101114 */
[----:B------:R-:W-:Y:S01]  /*1ed40*/  ISETP.LT.OR P1, PT, R0, 0x19, !P3 ;  /* 0x000000190000780c */ /* 0x000fe20005f21670 */
[----:B------:R-:W-:Y:S01]  /*1ed50*/  FMUL R154, R154, UR15 ;  /* 0x0000000f9a9a7c20 */ /* 0x000fe20008400000 */
[----:B------:R-:W-:Y:S01]  /*1ed60*/  F2FP.SATFINITE.E4M3.F32.PACK_AB_MERGE_C R17, RZ, R17, RZ ;  /* 0x00000011ff11723e */ /* 0x000fe200048070ff */
[----:B------:R-:W-:Y:S01]  /*1ed70*/  @!P5 STG.E.U8 desc[UR20][R26.64+0x10], R13 ;  /* 0x0000100d1a00d986 */ /* 0x000fe2000c101114 */
[----:B------:R-:W-:Y:S01]  /*1ed80*/  ISETP.LT.OR P5, PT, R0, 0x1a, !P3 ;  /* 0x0000001a0000780c */ /* 0x000fe20005fa1670 */
[----:B------:R-:W-:Y:S01]  /*1ed90*/  FMUL R156, R156, UR15 ;  /* 0x0000000f9c9c7c20 */ /* 0x000fe20008400000 */
        /* <DEDUP_REMOVED lines=20> */
[C---:B------:R-:W-:Y:S01]  /*1eee0*/  ISETP.LT.OR P6, PT, R0.reuse, 0x2a, !P2 ;  /* 0x0000002a0000780c */ /* 0x040fe200057c1670 */
        /* <DEDUP_REMOVED lines=36> */
[----:B------:R-:W-:Y:S01]  /*1f130*/  @!P6 STG.E.U8 desc[UR20][R26.64+0x29], R154 ;  /* 0x0000299a1a00e986 */ /* 0x000fe2000c101114 */
[C---:B------:R-:W-:Y:S01]  /*1f140*/  ISETP.LT.OR P6, PT, R0.reuse, 0x32, !P2 ;  /* 0x000000320000780c */ /* 0x040fe200057c1670 */
        /* <DEDUP_REMOVED lines=21> */
[----:B0-----:R-:W-:Y:S01]  /*1f2a0*/  F2FP.SATFINITE.E4M3.F32.PACK_AB_MERGE_C R3, RZ, R168, RZ ;  /* 0x000000a8ff03723e */ /* 0x001fe200048070ff */
        /* <DEDUP_REMOVED lines=11> */
[----:B-1----:R-:W-:Y:S01]  /*1f360*/  F2FP.SATFINITE.E4M3.F32.PACK_AB_MERGE_C R5, RZ, R170, RZ ;  /* 0x000000aaff05723e */ /* 0x002fe200048070ff */
        /* <DEDUP_REMOVED lines=20> */
[----:B------:R0:W-:Y:S01]  /*1f4b0*/  @!P1 STG.E.U8 desc[UR20][R24.64+0x49], R3 ;  /* 0x0000490318009986 */ /* 0x0001e2000c101114 */
[----:B------:R-:W-:Y:S01]  /*1f4c0*/  ISETP.LT.OR P1, PT, R0, 0x52, !P3 ;  /* 0x000000520000780c */ /* 0x000fe20005f21670 */
[----:B------:R-:W-:Y:S01]  /*1f4d0*/  FMUL R186, R186, UR15 ;  /* 0x0000000fbaba7c20 */ /* 0x000fe20008400000 */
[----:B------:R-:W-:Y:S01]  /*1f4e0*/  F2FP.SATFINITE.E4M3.F32.PACK_AB_MERGE_C R181, RZ, R181, RZ ;  /* 0x000000b5ffb5723e */ /* 0x000fe200048070ff */
[----:B------:R-:W-:Y:S01]  /*1f4f0*/  @!P5 STG.E.U8 desc[UR20][R26.64+0x48], R169 ;  /* 0x000048a91a00d986 */ /* 0x000fe2000c101114 */
[----:B------:R-:W-:Y:S01]  /*1f500*/  ISETP.LT.OR P5, PT, R0, 0x51, !P2 ;  /* 0x000000510000780c */ /* 0x000fe200057a1670 */
[----:B------:R-:W-:Y:S01]  /*1f510*/  FMUL R188, R188, UR15 ;  /* 0x0000000fbcbc7c20 */ /* 0x000fe20008400000 */
[----:B------:R-:W-:Y:S01]  /*1f520*/  F2FP.SATFINITE.E4M3.F32.PACK_AB_MERGE_C R183, RZ, R183, RZ ;  /* 0x000000b7ffb7723e */ /* 0x000fe200048070ff */
[----:B------:R1:W-:Y:S01]  /*1f530*/  @!P6 STG.E.U8 desc[UR20][R26.64+0x49], R5 ;  /* 0x000049051a00e986 */ /* 0x0003e2000c101114 */
[C---:B------:R-:W-:Y:S01]  /*1f540*/  ISETP.LT.OR P6, PT, R0.reuse, 0x52, !P2 ;  /* 0x000000520000780c */ /* 0x040fe200057c1670 */
[----:B------:R-:W-:Y:S01]  /*1f550*/  FMUL R187, R187, UR15 ;  /* 0x0000000fbbbb7c20 */ /* 0x000fe20008400000 */
[----:B------:R-:W-:Y:S01]  /*1f560*/  F2FP.SATFINITE.E4M3.F32.PACK_AB_MERGE_C R185, RZ, R185, RZ ;  /* 0x000000b9ffb9723e */ /* 0x000fe200048070ff */
[----:B------:R-:W-:Y:S01]  /*1f570*/  @!P0 STG.E.U8 desc[UR20][R24.64+0x50], R171 ;  /* 0x000050ab18008986 */ /* 0x000fe2000c101114 */
[----:B0-----:R-:W-:Y:S01]  /*1f580*/  F2FP.SATFINITE.E4M3.F32.PACK_AB_MERGE_C R3, RZ, R172, RZ ;  /* 0x000000acff03723e */ /* 0x001fe200048070ff */
[----:B------:R-:W-:Y:S01]  /*1f590*/  FMUL R189, R189, UR15 ;  /* 0x0000000fbdbd7c20 */ /* 0x000fe20008400000 */
[----:B------:R-:W-:Y:S01]  /*1f5a0*/  ISETP.LT.OR P0, PT, R0, 0x59, !P3 ;  /* 0x000000590000780c */ /* 0x000fe20005f01670 */
[----:B------:R-:W-:Y:S01]  /*1f5b0*/  FMUL R190, R190, UR15 ;  /* 0x0000000fbebe7c20 */ /* 0x000fe20008400000 */
[----:B------:R-:W-:Y:S01]  /*1f5c0*/  FMUL R192, R192, UR15 ;  /* 0x0000000fc0c07c20 */ /* 0x000fe20008400000 */
[----:B------:R0:W-:Y:S01]  /*1f5d0*/  @!P1 STG.E.U8 desc[UR20][R24.64+0x51], R3 ;  /* 0x0000510318009986 */ /* 0x0001e2000c101114 */
[C---:B------:R-:W-:Y:S01]  /*1f5e0*/  ISETP.LT.OR P1, PT, R0.reuse, 0x5a, !P3 ;  /* 0x0000005a0000780c */ /* 0x040fe20005f21670 */
[----:B------:R-:W-:Y:S01]  /*1f5f0*/  FMUL R191, R191, UR15 ;  /* 0x0000000fbfbf7c20 */ /* 0x000fe20008400000 */
[----:B-1----:R-:W-:Y:S01]  /*1f600*/  F2FP.SATFINITE.E4M3.F32.PACK_AB_MERGE_C R5, RZ, R174, RZ ;  /* 0x000000aeff05723e */ /* 0x002fe200048070ff */
        /* <DEDUP_REMOVED lines=9> */
[----:B0-----:R-:W-:Y:S01]  /*1f6a0*/  F2FP.SATFINITE.E4M3.F32.PACK_AB_MERGE_C R3, RZ, R176, RZ ;  /* 0x000000b0ff03723e */ /* 0x001fe200048070ff */
[----:B------:R-:W-:Y:S01]  /*1f6b0*/  FMUL R196, R196, UR15 ;  /* 0x0000000fc4c47c20 */ /* 0x000fe20008400000 */
[C---:B------:R-:W-:Y:S01]  /*1f6c0*/  ISETP.LT.OR P0, PT, R0.reuse, 0x61, !P3 ;  /* 0x000000610000780c */ /* 0x040fe20005f01670 */
[----:B------:R-:W-:Y:S01]  /*1f6d0*/  FMUL R195, R195, UR15 ;  /* 0x0000000fc3c37c20 */ /* 0x000fe20008400000 */
[----:B------:R-:W-:Y:S01]  /*1f6e0*/  F2FP.SATFINITE.E4M3.F32.PACK_AB_MERGE_C R191, RZ, R191, RZ ;  /* 0x000000bfffbf723e */ /* 0x000fe200048070ff */
[----:B------:R0:W-:Y:S01]  /*1f6f0*/  @!P1 STG.E.U8 desc[UR20][R24.64+0x59], R3 ;  /* 0x0000590318009986 */ /* 0x0001e2000c101114 */
[C---:B------:R-:W-:Y:S01]  /*1f700*/  ISETP.LT.OR P1, PT, R0.reuse, 0x62, !P3 ;  /* 0x000000620000780c */ /* 0x040fe20005f21670 */
[----:B------:R-:W-:Y:S01]  /*1f710*/  FMUL R197, R197, UR15 ;  /* 0x0000000fc5c57c20 */ /* 0x000fe20008400000 */
[----:B-1----:R-:W-:Y:S01]  /*1f720*/  F2FP.SATFINITE.E4M3.F32.PACK_AB_MERGE_C R5, RZ, R178, RZ ;  /* 0x000000b2ff05723e */ /* 0x002fe200048070ff */
[----:B------:R-:W-:Y:S01]  /*1f730*/  @!P5 STG.E.U8 desc[UR20][R26.64+0x58], R177 ;  /* 0x000058b11a00d986 */ /* 0x000fe2000c101114 */
[----:B------:R-:W-:Y:S01]  /*1f740*/  ISETP.LT.OR P5, PT, R0, 0x61, !P2 ;  /* 0x000000610000780c */ /* 0x000fe200057a1670 */
        /* <DEDUP_REMOVED lines=13> */
[----:B------:R-:W-:Y:S01]  /*1f820*/  ISETP.LT.OR P1, PT, R0, 0x6a, !P3 ;  /* 0x0000006a0000780c */ /* 0x000fe20005f21670 */
[----:B------:R-:W-:Y:S01]  /*1f830*/  FMUL R202, R202, UR15 ;  /* 0x0000000fcaca7c20 */ /* 0x000fe20008400000 */
[----:B-1----:R-:W-:Y:S01]  /*1f840*/  F2FP.SATFINITE.E4M3.F32.PACK_AB_MERGE_C R5, RZ, R182, RZ ;  /* 0x000000b6ff05723e */ /* 0x002fe200048070ff */
        /* <DEDUP_REMOVED lines=111> */
[----:B---3--:R-:W-:Y:S01]  /*1ff40*/  FMUL R2, R2, UR15 ;  /* 0x0000000f02027c20 */ /* 0x008fe20008400000 */
        /* <DEDUP_REMOVED lines=8> */
[----:B------:R-:W3:Y:S01]  /*1ffd0*/  LDL.LU R38, [R1+0x218] ;  /* 0x0002180001267983 */ /* 0x000ee20000300800 */
[----:B------:R-:W-:-:S03]  /*1ffe0*/  F2FP.SATFINITE.E4M3.F32.PACK_AB_MERGE_C R233, RZ, R233, RZ ;  /* 0x000000e9ffe9723e */ /* 0x000fc600048070ff */
[----:B------:R0:W-:Y:S01]  /*1fff0*/  @!P1 STG.E.U8 desc[UR20][R24.64+0x99], R3 ;  /* 0x0000990318009986 */ /* 0x0001e2000c101114 */
[C---:B------:R-:W-:Y:S02]  /*20000*/  ISETP.LT.OR P1, PT, R0.reuse, 0xa2, !P3 ;  /* 0x000000a20000780c */ /* 0x040fe40005f21670 */
[----:B-1----:R-:W-:Y:S01]  /*20010*/  F2FP.SATFINITE.E4M3.F32.PACK_AB_MERGE_C R5, RZ, R210, RZ ;  /* 0x000000d2ff05723e */ /* 0x002fe200048070ff */
[----:B------:R-:W-:Y:S01]  /*20020*/  @!P5 STG.E.U8 desc[UR20][R26.64+0x98], R209 ;  /* 0x000098d11a00d986 */ /* 0x000fe2000c101114 */
[----:B------:R-:W-:-:S03]  /*20030*/  ISETP.LT.OR P5, PT, R0, 0xa1, !P2 ;  /* 0x000000a10000780c */ /* 0x000fc600057a1670 */
[----:B------:R1:W-:Y:S01]  /*20040*/  @!P6 STG.E.U8 desc[UR20][R26.64+0x99], R5 ;  /* 0x000099051a00e986 */ /* 0x0003e2000c101114 */
[C---:B------:R-:W-:Y:S02]  /*20050*/  ISETP.LT.OR P6, PT, R0.reuse, 0xa2, !P2 ;  /* 0x000000a20000780c */ /* 0x040fe400057c1670 */
[----:B0-----:R-:W-:Y:S01]  /*20060*/  F2FP.SATFINITE.E4M3.F32.PACK_AB_MERGE_C R3, RZ, R212, RZ ;  /* 0x000000d4ff03723e */ /* 0x001fe200048070ff */
[----:B------:R-:W-:Y:S01]  /*20070*/  @!P0 STG.E.U8 desc[UR20][R24.64+0xa0], R211 ;  /* 0x0000a0d318008986 */ /* 0x000fe2000c101114 */
[----:B------:R-:W-:-:S03]  /*20080*/  ISETP.LT.OR P0, PT, R0, 0xa9, !P3 ;  /* 0x000000a90000780c */ /* 0x000fc60005f01670 */
        /* <DEDUP_REMOVED lines=48> */
[----:B------:R-:W3:Y:S04]  /*20390*/  LDL.LU R37, [R1+0x21c] ;  /* 0x00021c0001257983 */ /* 0x000ee80000300800 */
[----:B------:R-:W-:Y:S01]  /*203a0*/  @!P1 STG.E.U8 desc[UR20][R24.64+0xc9], R3 ;  /* 0x0000c90318009986 */ /* 0x000fe2000c101114 */
[C---:B------:R-:W-:Y:S02]  /*203b0*/  ISETP.LT.OR P1, PT, R0.reuse, 0xd2, !P3 ;  /* 0x000000d20000780c */ /* 0x040fe40005f21670 */
[----:B-1----:R-:W-:Y:S01]  /*203c0*/  F2FP.SATFINITE.E4M3.F32.PACK_AB_MERGE_C R5, RZ, R234, RZ ;  /* 0x000000eaff05723e */ /* 0x002fe200048070ff */
[----:B------:R-:W3:Y:S01]  /*203d0*/  LDL.LU R36, [R1+0x220] ;  /* 0x0002200001247983 */ /* 0x000ee20000300800 */
[----:B------:R-:W-:Y:S01]  /*203e0*/  F2FP.SATFINITE.E4M3.F32.PACK_AB_MERGE_C R7, RZ, R236, RZ ;  /* 0x000000ecff07723e */ /* 0x000fe200048070ff */
[----:B--2---:R-:W-:Y:S01]  /*203f0*/  FMUL R4, R35, UR15 ;  /* 0x0000000f23047c20 */ /* 0x004fe20008400000 */
[----:B------:R-:W-:Y:S01]  /*20400*/  F2FP.SATFINITE.E4M3.F32.PACK_AB_MERGE_C R9, RZ, R2, RZ ;  /* 0x00000002ff09723e */ /* 0x000fe200048070ff */
[----:B----4-:R-:W-:Y:S01]  /*20410*/  FMUL R2, R41, UR15 ;  /* 0x0000000f29027c20 */ /* 0x010fe20008400000 */
[----:B------:R-:W2:Y:S04]  /*20420*/  LDL.LU R35, [R1+0x224] ;  /* 0x0002240001237983 */ /* 0x000ea80000300800 */
[----:B------:R-:W-:Y:S01]  /*20430*/  @!P0 STG.E.U8 desc[UR20][R24.64+0xc8], R231 ;  /* 0x0000c8e718008986 */ /* 0x000fe2000c101114 */
[----:B------:R-:W-:-:S03]  /*20440*/  ISETP.LT.OR P0, PT, R0, 0xd1, !P3 ;  /* 0x000000d10000780c */ /* 0x000fc60005f01670 */
[----:B------:R-:W-:Y:S01]  /*20450*/  @!P5 STG.E.U8 desc[UR20][R26.64+0xc8], R233 ;  /* 0x0000c8e91a00d986 */ /* 0x000fe2000c101114 */
[----:B------:R-:W-:-:S03]  /*20460*/  ISETP.LT.OR P5, PT, R0, 0xd1, !P2 ;  /* 0x000000d10000780c */ /* 0x000fc600057a1670 */
[----:B------:R5:W-:Y:S01]  /*20470*/  @!P6 STG.E.U8 desc[UR20][R26.64+0xc9], R5 ;  /* 0x0000c9051a00e986 */ /* 0x000be2000c101114 */
[----:B------:R-:W-:-:S03]  /*20480*/  ISETP.LT.OR P6, PT, R0, 0xd2, !P2 ;  /* 0x000000d20000780c */ /* 0x000fc600057c1670 */
[----:B------:R0:W-:Y:S01]  /*20490*/  @!P1 STG.E.U8 desc[UR20][R24.64+0xd1], R7 ;  /* 0x0000d10718009986 */ /* 0x0001e2000c101114 */
[----:B-----5:R-:W-:-:S03]  /*204a0*/  FMUL R5, R33, UR15 ;  /* 0x0000000f21057c20 */ /* 0x020fc60008400000 */
[----:B------:R-:W4:Y:S01]  /*204b0*/  LDL.LU R33, [R1+0x228] ;  /* 0x0002280001217983 */ /* 0x000f220000300800 */
[----:B0-----:R-:W-:Y:S01]  /*204c0*/  F2FP.SATFINITE.E4M3.F32.PACK_AB_MERGE_C R7, RZ, R2, RZ ;  /* 0x00000002ff07723e */ /* 0x001fe200048070ff */
[----:B------:R-:W-:Y:S02]  /*204d0*/  FMUL R2, R32, UR15 ;  /* 0x0000000f20027c20 */ /* 0x000fe40008400000 */
[----:B------:R-:W5:Y:S04]  /*204e0*/  LDL.LU R41, [R1+0x22c] ;  /* 0x00022c0001297983 */ /* 0x000f680000300800 */
[----:B------:R-:W5:Y:S01]  /*204f0*/  LDL.LU R32, [R1+0x230] ;  /* 0x0002300001207983 */ /* 0x000f620000300800 */
[----:B------:R-:W-:Y:S01]  /*20500*/  F2FP.SATFINITE.E4M3.F32.PACK_AB_MERGE_C R235, RZ, R235, RZ ;  /* 0x000000ebffeb723e */ /* 0x000fe200048070ff */
[----:B------:R-:W-:Y:S01]  /*20510*/  FMUL R3, R39, UR15 ;  /* 0x0000000f27037c20 */ /* 0x000fe20008400000 */
[----:B------:R-:W-:Y:S01]  /*20520*/  F2FP.SATFINITE.E4M3.F32.PACK_AB_MERGE_C R237, RZ, R237, RZ ;  /* 0x000000edffed723e */ /* 0x000fe200048070ff */
[----:B------:R-:W5:Y:S04]  /*20530*/  LDL.LU R39, [R1+0x234] ;  /* 0x0002340001277983 */ /* 0x000f680000300800 */
[----:B------:R-:W-:Y:S01]  /*20540*/  @!P0 STG.E.U8 desc[UR20][R24.64+0xd0], R235 ;  /* 0x0000d0eb18008986 */ /* 0x000fe2000c101114 */
[----:B------:R-:W-:-:S02]  /*20550*/  ISETP.LT.OR P0, PT, R0, 0xd9, !P3 ;  /* 0x000000d90000780c */ /* 0x000fc40005f01670 */
[C---:B------:R-:W-:Y:S01]  /*20560*/  ISETP.LT.OR P1, PT, R0.reuse, 0xda, !P3 ;  /* 0x000000da0000780c */ /* 0x040fe20005f21670 */
[----:B------:R-:W-:Y:S01]  /*20570*/  @!P5 STG.E.U8 desc[UR20][R26.64+0xd0], R237 ;  /* 0x0000d0ed1a00d986 */ /* 0x000fe2000c101114 */
[----:B------:R-:W-:Y:S02]  /*20580*/  ISETP.LT.OR P5, PT, R0, 0xd9, !P2 ;  /* 0x000000d90000780c */ /* 0x000fe400057a1670 */
[----:B------:R-:W-:Y:S01]  /*20590*/  F2FP.SATFINITE.E4M3.F32.PACK_AB_MERGE_C R11, RZ, R3, RZ ;  /* 0x00000003ff0b723e */ /* 0x000fe200048070ff */
[----:B------:R0:W-:Y:S01]  /*205a0*/  @!P6 STG.E.U8 desc[UR20][R26.64+0xd1], R9 ;  /* 0x0000d1091a00e986 */ /* 0x0001e2000c101114 */
[----:B------:R-:W-:-:S05]  /*205b0*/  F2FP.SATFINITE.E4M3.F32.PACK_AB_MERGE_C R13, RZ, R4, RZ ;  /* 0x00000004ff0d723e */ /* 0x000fca00048070ff */
[----:B------:R1:W-:Y:S01]  /*205c0*/  @!P0 STG.E.U8 desc[UR20][R24.64+0xd8], R7 ;  /* 0x0000d80718008986 */ /* 0x0003e2000c101114 */
[----:B0-----:R-:W-:-:S03]  /*205d0*/  F2FP.SATFINITE.E4M3.F32.PACK_AB_MERGE_C R9, RZ, R5, RZ ;  /* 0x00000005ff09723e */ /* 0x001fc600048070ff */
[----:B------:R0:W-:Y:S01]  /*205e0*/  @!P1 STG.E.U8 desc[UR20][R24.64+0xd9], R11 ;  /* 0x0000d90b18009986 */ /* 0x0001e2000c101114 */
[----:B-1----:R-:W-:-:S03]  /*205f0*/  F2FP.SATFINITE.E4M3.F32.PACK_AB_MERGE_C R7, RZ, R2, RZ ;  /* 0x00000002ff07723e */ /* 0x002fc600048070ff */
[----:B------:R1:W-:Y:S01]  /*20600*/  @!P5 STG.E.U8 desc[UR20][R26.64+0xd8], R13 ;  /* 0x0000d80d1a00d986 */ /* 0x0003e2000c101114 */
[----:B---3--:R-:W-:-:S03]  /*20610*/  FMUL R3, R38, UR15 ;  /* 0x0000000f26037c20 */ /* 0x008fc60008400000 */
[----:B------:R-:W3:Y:S02]  /*20620*/  LDL.LU R38, [R1+0x238] ;  /* 0x0002380001267983 */ /* 0x000ee40000300800 */
[----:B0-----:R-:W-:Y:S01]  /*20630*/  F2FP.SATFINITE.E4M3.F32.PACK_AB_MERGE_C R11, RZ, R3, RZ ;  /* 0x00000003ff0b723e */ /* 0x001fe200048070ff */
[----:B------:R-:W-:Y:S02]  /*20640*/  FMUL R4, R37, UR15 ;  /* 0x0000000f25047c20 */ /* 0x000fe40008400000 */
[----:B------:R-:W3:Y:S01]  /*20650*/  LDL.LU R37, [R1+0x23c] ;  /* 0x00023c0001257983 */ /* 0x000ee20000300800 */
[----:B------:R-:W-:-:S03]  /*20660*/  FMUL R5, R36, UR15 ;  /* 0x0000000f24057c20 */ /* 0x000fc60008400000 */
[----:B------:R-:W3:Y:S01]  /*20670*/  LDL.LU R36, [R1+0x240] ;  /* 0x0002400001247983 */ /* 0x000ee20000300800 */
[----:B--2---:R-:W-:-:S03]  /*20680*/  FMUL R2, R35, UR15 ;  /* 0x0000000f23027c20 */ /* 0x004fc60008400000 */
[----:B------:R-:W2:Y:S01]  /*20690*/  LDL.LU R35, [R1+0x244] ;  /* 0x0002440001237983 */ /* 0x000ea20000300800 */
[----:B-1----:R-:W-:Y:S01]  /*206a0*/  F2FP.SATFINITE.E4M3.F32.PACK_AB_MERGE_C R13, RZ, R4, RZ ;  /* 0x00000004ff0d723e */ /* 0x002fe200048070ff */
[----:B----4-:R-:W-:Y:S02]  /*206b0*/  FMUL R3, R33, UR15 ;  /* 0x0000000f21037c20 */ /* 0x010fe40008400000 */
[----:B------:R-:W4:Y:S01]  /*206c0*/  LDL.LU R33, [R1+0x248] ;  /* 0x0002480001217983 */ /* 0x000f220000300800 */
[----:B-----5:R-:W-:-:S03]  /*206d0*/  FMUL R4, R32, UR15 ;  /* 0x0000000f20047c20 */ /* 0x020fc60008400000 */
[----:B------:R-:W5:Y:S01]  /*206e0*/  LDL.LU R32, [R1+0x24c] ;  /* 0x00024c0001207983 */ /* 0x000f620000300800 */
[C---:B------:R-:W-:Y:S02]  /*206f0*/  ISETP.LT.OR P6, PT, R0.reuse, 0xda, !P2 ;  /* 0x000000da0000780c */ /* 0x040fe400057c1670 */
[C---:B------:R-:W-:Y:S02]  /*20700*/  ISETP.LT.OR P5, PT, R0.reuse, 0xe1, !P3 ;  /* 0x000000e10000780c */ /* 0x040fe40005fa1670 */
[C---:B------:R-:W-:Y:S02]  /*20710*/  ISETP.LT.OR P1, PT, R0.reuse, 0xe2, !P2 ;  /* 0x000000e20000780c */ /* 0x040fe40005721670 */
[----:B------:R-:W-:-:S07]  /*20720*/  ISETP.LT.OR P0, PT, R0, 0xe1, !P2 ;  /* 0x000000e10000780c */ /* 0x000fce0005701670 */
[----:B------:R0:W-:Y:S01]  /*20730*/  @!P6 STG.E.U8 desc[UR20][R26.64+0xd9], R9 ;  /* 0x0000d9091a00e986 */ /* 0x0001e2000c101114 */
[----:B------:R-:W-:Y:S02]  /*20740*/  ISETP.LT.OR P6, PT, R0, 0xe2, !P3 ;  /* 0x000000e20000780c */ /* 0x000fe40005fc1670 */
[----:B------:R-:W-:Y:S01]  /*20750*/  F2FP.SATFINITE.E4M3.F32.PACK_AB_MERGE_C R5, RZ, R5, RZ ;  /* 0x00000005ff05723e */ /* 0x000fe200048070ff */
[----:B------:R-:W-:Y:S01]  /*20760*/  @!P5 STG.E.U8 desc[UR20][R24.64+0xe0], R7 ;  /* 0x0000e0071800d986 */ /* 0x000fe2000c101114 */
[----:B0-----:R-:W-:Y:S01]  /*20770*/  F2FP.SATFINITE.E4M3.F32.PACK_AB_MERGE_C R9, RZ, R2, RZ ;  /* 0x00000002ff09723e */ /* 0x001fe200048070ff */
[----:B------:R-:W-:-:S08]  /*20780*/  FMUL R2, R41, UR15 ;  /* 0x0000000f29027c20 */ /* 0x000fd00008400000 */
[----:B------:R-:W-:Y:S01]  /*20790*/  @!P6 STG.E.U8 desc[UR20][R24.64+0xe1], R11 ;  /* 0x0000e10b1800e986 */ /* 0x000fe2000c101114 */
[----:B------:R-:W-:-:S03]  /*207a0*/  ISETP.LT.OR P6, PT, R0, 0xe9, !P3 ;  /* 0x000000e90000780c */ /* 0x000fc60005fc1670 */
[----:B------:R0:W-:Y:S04]  /*207b0*/  @!P1 STG.E.U8 desc[UR20][R26.64+0xe1], R5 ;  /* 0x0000e1051a009986 */ /* 0x0001e8000c101114 */
[----:B------:R-:W5:Y:S01]  /*207c0*/  LDL.LU R41, [R1+0x250] ;  /* 0x0002500001297983 */ /* 0x000f620000300800 */
[----:B------:R-:W-:-:S03]  /*207d0*/  ISETP.LT.OR P5, PT, R0, 0xea, !P2 ;  /* 0x000000ea0000780c */ /* 0x000fc600057a1670 */
[----:B------:R1:W-:Y:S01]  /*207e0*/  @!P0 STG.E.U8 desc[UR20][R26.64+0xe0], R13 ;  /* 0x0000e00d1a008986 */ /* 0x0003e2000c101114 */
[----:B0-----:R-:W-:Y:S01]  /*207f0*/  F2FP.SATFINITE.E4M3.F32.PACK_AB_MERGE_C R5, RZ, R2, RZ ;  /* 0x00000002ff05723e */ /* 0x001fe200048070ff */
[----:B------:R-:W-:Y:S02]  /*20800*/  FMUL R2, R39, UR15 ;  /* 0x0000000f27027c20 */ /* 0x000fe40008400000 */
[----:B------:R-:W5:Y:S01]  /*20810*/  LDL.LU R39, [R1+0x254] ;  /* 0x0002540001277983 */ /* 0x000f620000300800 */
[----:B------:R-:W-:Y:S02]  /*20820*/  ISETP.LT.OR P0, PT, R0, 0xea, !P3 ;  /* 0x000000ea0000780c */ /* 0x000fe40005f01670 */
[----:B------:R-:W-:Y:S02]  /*20830*/  F2FP.SATFINITE.E4M3.F32.PACK_AB_MERGE_C R7, RZ, R3, RZ ;  /* 0x00000003ff07723e */ /* 0x000fe400048070ff */
[----:B------:R-:W-:Y:S02]  /*20840*/  F2FP.SATFINITE.E4M3.F32.PACK_AB_MERGE_C R11, RZ, R4, RZ ;  /* 0x00000004ff0b723e */ /* 0x000fe400048070ff */
[----:B-1----:R-:W-:Y:S01]  /*20850*/  F2FP.SATFINITE.E4M3.F32.PACK_AB_MERGE_C R13, RZ, R2, RZ ;  /* 0x00000002ff0d723e */ /* 0x002fe200048070ff */
[----:B------:R-:W-:Y:S06]  /*20860*/  @!P6 STG.E.U8 desc[UR20][R24.64+0xe8], R9 ;  /* 0x0000e8091800e986 */ /* 0x000fec000c101114 */
[----:B------:R0:W-:Y:S04]  /*20870*/  @!P0 STG.E.U8 desc[UR20][R24.64+0xe9], R7 ;  /* 0x0000e90718008986 */ /* 0x0001e8000c101114 */
[----:B------:R1:W-:Y:S01]  /*20880*/  @!P5 STG.E.U8 desc[UR20][R26.64+0xe9], R11 ;  /* 0x0000e90b1a00d986 */ /* 0x0003e2000c101114 */
[----:B---3--:R-:W-:-:S03]  /*20890*/  FMUL R3, R38, UR15 ;  /* 0x0000000f26037c20 */ /* 0x008fc60008400000 */
[----:B------:R-:W3:Y:S02]  /*208a0*/  LDL.LU R38, [R1+0x258] ;  /* 0x0002580001267983 */ /* 0x000ee40000300800 */
[----:B0-----:R-:W-:Y:S01]  /*208b0*/  F2FP.SATFINITE.E4M3.F32.PACK_AB_MERGE_C R7, RZ, R3, RZ ;  /* 0x00000003ff07723e */ /* 0x001fe200048070ff */
[----:B------:R-:W-:Y:S02]  /*208c0*/  FMUL R4, R37, UR15 ;  /* 0x0000000f25047c20 */ /* 0x000fe40008400000 */
[----:B------:R-:W3:Y:S01]  /*208d0*/  LDL.LU R37, [R1+0x25c] ;  /* 0x00025c0001257983 */ /* 0x000ee20000300800 */
[----:B------:R-:W-:-:S03]  /*208e0*/  FMUL R2, R36, UR15 ;  /* 0x0000000f24027c20 */ /* 0x000fc60008400000 */
[----:B------:R-:W3:Y:S02]  /*208f0*/  LDL.LU R36, [R1+0x260] ;  /* 0x0002600001247983 */ /* 0x000ee40000300800 */
[----:B------:R-:W-:Y:S01]  /*20900*/  F2FP.SATFINITE.E4M3.F32.PACK_AB_MERGE_C R9, RZ, R2, RZ ;  /* 0x00000002ff09723e */ /* 0x000fe200048070ff */
[----:B--2---:R-:W-:Y:S02]  /*20910*/  FMUL R2, R35, UR15 ;  /* 0x0000000f23027c20 */ /* 0x004fe40008400000 */
[----:B------:R-:W2:Y:S03]  /*20920*/  LDL.LU R35, [R1+0x264] ;  /* 0x0002640001237983 */ /* 0x000ea60000300800 */
        /* <DEDUP_REMOVED lines=10> */
[----:B------:R-:W-:-:S03]  /*209d0*/  ISETP.LT.OR P1, PT, R0, 0xf1, !P2 ;  /* 0x000000f10000780c */ /* 0x000fc60005721670 */
[----:B------:R1:W-:Y:S01]  /*209e0*/  @!P6 STG.E.U8 desc[UR20][R24.64+0xf0], R13 ;  /* 0x0000f00d1800e986 */ /* 0x0003e2000c101114 */
[----:B------:R-:W-:-:S03]  /*209f0*/  ISETP.LT.OR P6, PT, R0, 0xf9, !P3 ;  /* 0x000000f90000780c */ /* 0x000fc60005fc1670 */
[----:B------:R1:W-:Y:S01]  /*20a00*/  @!P0 STG.E.U8 desc[UR20][R24.64+0xf1], R7 ;  /* 0x0000f10718008986 */ /* 0x0003e2000c101114 */
[----:B------:R-:W-:Y:S02]  /*20a10*/  ISETP.LT.OR P3, PT, R0, 0xfa, !P3 ;  /* 0x000000fa0000780c */ /* 0x000fe40005f61670 */
[----:B0-----:R-:W-:Y:S02]  /*20a20*/  F2FP.SATFINITE.E4M3.F32.PACK_AB_MERGE_C R5, RZ, R4, RZ ;  /* 0x00000004ff05723e */ /* 0x001fe400048070ff */
[----:B-1----:R-:W-:Y:S02]  /*20a30*/  F2FP.SATFINITE.E4M3.F32.PACK_AB_MERGE_C R13, RZ, R3, RZ ;  /* 0x00000003ff0d723e */ /* 0x002fe400048070ff */
[----:B------:R-:W-:Y:S01]  /*20a40*/  F2FP.SATFINITE.E4M3.F32.PACK_AB_MERGE_C R7, RZ, R2, RZ ;  /* 0x00000002ff07723e */ /* 0x000fe200048070ff */
[----:B------:R-:W-:Y:S02]  /*20a50*/  FMUL R2, R41, UR15 ;  /* 0x0000000f29027c20 */ /* 0x000fe40008400000 */
[----:B------:R-:W5:Y:S04]  /*20a60*/  LDL.LU R41, [R1+0x270] ;  /* 0x0002700001297983 */ /* 0x000f680000300800 */
[----:B------:R0:W-:Y:S01]  /*20a70*/  @!P5 STG.E.U8 desc[UR20][R26.64+0xf1], R9 ;  /* 0x0000f1091a00d986 */ /* 0x0001e2000c101114 */
[----:B------:R-:W-:-:S03]  /*20a80*/  FMUL R3, R39, UR15 ;  /* 0x0000000f27037c20 */ /* 0x000fc60008400000 */
[----:B------:R-:W5:Y:S01]  /*20a90*/  LDL.LU R39, [R1+0x274] ;  /* 0x0002740001277983 */ /* 0x000f620000300800 */
[----:B------:R-:W-:-:S03]  /*20aa0*/  ISETP.LT.OR P5, PT, R0, 0xf9, !P2 ;  /* 0x000000f90000780c */ /* 0x000fc600057a1670 */
[----:B------:R-:W-:Y:S01]  /*20ab0*/  @!P1 STG.E.U8 desc[UR20][R26.64+0xf0], R5 ;  /* 0x0000f0051a009986 */ /* 0x000fe2000c101114 */
[----:B0-----:R-:W-:-:S03]  /*20ac0*/  F2FP.SATFINITE.E4M3.F32.PACK_AB_MERGE_C R9, RZ, R2, RZ ;  /* 0x00000002ff09723e */ /* 0x001fc600048070ff */
[----:B------:R0:W-:Y:S04]  /*20ad0*/  @!P6 STG.E.U8 desc[UR20][R24.64+0xf8], R11 ;  /* 0x0000f80b1800e986 */ /* 0x0001e8000c101114 */
[----:B------:R1:W-:Y:S01]  /*20ae0*/  @!P3 STG.E.U8 desc[UR20][R24.64+0xf9], R13 ;  /* 0x0000f90d1800b986 */ /* 0x0003e2000c101114 */
[----:B0-----:R-:W-:-:S03]  /*20af0*/  F2FP.SATFINITE.E4M3.F32.PACK_AB_MERGE_C R11, RZ, R3, RZ ;  /* 0x00000003ff0b723e */ /* 0x001fc600048070ff */
[----:B------:R0:W-:Y:S01]  /*20b00*/  @!P5 STG.E.U8 desc[UR20][R26.64+0xf8], R7 ;  /* 0x0000f8071a00d986 */ /* 0x0001e2000c101114 */
[----:B---3--:R-:W-:-:S03]  /*20b10*/  FMUL R4, R38, UR15 ;  /* 0x0000000f26047c20 */ /* 0x008fc60008400000 */
[----:B------:R-:W3:Y:S02]  /*20b20*/  LDL.LU R38, [R1+0x278] ;  /* 0x0002780001267983 */ /* 0x000ee40000300800 */
[----:B-1----:R-:W-:Y:S01]  /*20b30*/  F2FP.SATFINITE.E4M3.F32.PACK_AB_MERGE_C R13, RZ, R4, RZ ;  /* 0x00000004ff0d723e */ /* 0x002fe200048070ff */
[----:B------:R-:W-:Y:S02]  /*20b40*/  FMUL R5, R37, UR15 ;  /* 0x0000000f25057c20 */ /* 0x000fe40008400000 */
[----:B------:R-:W3:Y:S01]  /*20b50*/  LDL.LU R37, [R1+0x27c] ;  /* 0x00027c0001257983 */ /* 0x000ee20000300800 */
[----:B------:R-:W-:-:S03]  /*20b60*/  FMUL R2, R36, UR15 ;  /* 0x0000000f24027c20 */ /* 0x000fc60008400000 */
[----:B------:R-:W3:Y:S01]  /*20b70*/  LDL.LU R36, [R1+0x280] ;  /* 0x0002800001247983 */ /* 0x000ee20000300800 */
[----:B--2---:R-:W-:-:S03]  /*20b80*/  FMUL R3, R35, UR15 ;  /* 0x0000000f23037c20 */ /* 0x004fc60008400000 */
[----:B------:R-:W2:Y:S01]  /*20b90*/  LDL.LU R35, [R1+0x284] ;  /* 0x0002840001237983 */ /* 0x000ea20000300800 */
[----:B0-----:R-:W-:Y:S01]  /*20ba0*/  F2FP.SATFINITE.E4M3.F32.PACK_AB_MERGE_C R7, RZ, R2, RZ ;  /* 0x00000002ff07723e */ /* 0x001fe200048070ff */
[----:B----4-:R-:W-:Y:S02]  /*20bb0*/  FMUL R4, R33, UR15 ;  /* 0x0000000f21047c20 */ /* 0x010fe40008400000 */
[----:B------:R-:W4:Y:S01]  /*20bc0*/  LDL.LU R33, [R1+0x288] ;  /* 0x0002880001217983 */ /* 0x000f220000300800 */
[----:B-----5:R-:W-:-:S03]  /*20bd0*/  FMUL R2, R32, UR15 ;  /* 0x0000000f20027c20 */ /* 0x020fc60008400000 */
[----:B------:R-:W5:Y:S01]  /*20be0*/  LDL.LU R32, [R1+0x28c] ;  /* 0x00028c0001207983 */ /* 0x000f620000300800 */
[----:B------:R-:W-:Y:S02]  /*20bf0*/  ISETP.GE.AND P1, PT, R34, 0x81, PT ;  /* 0x000000812200780c */ /* 0x000fe40003f26270 */
[C---:B------:R-:W-:Y:S02]  /*20c00*/  ISETP.LT.OR P2, PT, R0.reuse, 0xfa, !P2 ;  /* 0x000000fa0000780c */ /* 0x040fe40005741670 */
[C---:B------:R-:W-:Y:S02]  /*20c10*/  ISETP.LT.OR P6, PT, R0.reuse, 0x1, !P1 ;  /* 0x000000010000780c */ /* 0x040fe40004fc1670 */
[----:B------:R-:W-:Y:S02]  /*20c20*/  ISETP.LT.OR P3, PT, R0, 0x2, !P1 ;  /* 0x000000020000780c */ /* 0x000fe40004f61670 */
[----:B------:R-:W-:-:S07]  /*20c30*/  ISETP.GE.AND P0, PT, R34, 0x89, PT ;  /* 0x000000892200780c */ /* 0x000fce0003f06270 */
[----:B------:R0:W-:Y:S04]  /*20c40*/  @!P2 STG.E.U8 desc[UR20][R26.64+0xf9], R9 ;  /* 0x0000f9091a00a986 */ /* 0x0001e8000c101114 */
[----:B------:R-:W-:Y:S01]  /*20c50*/  @!P6 STG.E.U8 desc[UR20][R30.64], R11 ;  /* 0x0000000b1e00e986 */ /* 0x000fe2000c101114 */
[C---:B------:R-:W-:Y:S02]  /*20c60*/  ISETP.LT.OR P6, PT, R0.reuse, 0x2, !P0 ;  /* 0x000000020000780c */ /* 0x040fe400047c1670 */
[C---:B------:R-:W-:Y:S01]  /*20c70*/  ISETP.LT.OR P5, PT, R0.reuse, 0x1, !P0 ;  /* 0x000000010000780c */ /* 0x040fe200047a1670 */
[----:B------:R1:W-:Y:S01]  /*20c80*/  @!P3 STG.E.U8 desc[UR20][R30.64+0x1], R13 ;  /* 0x0000010d1e00b986 */ /* 0x0003e2000c101114 */
[----:B------:R-:W-:Y:S02]  /*20c90*/  ISETP.LT.OR P2, PT, R0, 0xa, !P1 ;  /* 0x0000000a0000780c */ /* 0x000fe40004f41670 */
[----:B0-----:R-:W-:-:S02]  /*20ca0*/  F2FP.SATFINITE.E4M3.F32.PACK_AB_MERGE_C R9, RZ, R3, RZ ;  /* 0x00000003ff09723e */ /* 0x001fc400048070ff */
[----:B------:R-:W-:Y:S01]  /*20cb0*/  ISETP.LT.OR P3, PT, R0, 0x9, !P1 ;  /* 0x000000090000780c */ /* 0x000fe20004f61670 */
[----:B------:R-:W-:Y:S01]  /*20cc0*/  FMUL R3, R41, UR15 ;  /* 0x0000000f29037c20 */ /* 0x000fe20008400000 */
[----:B-1----:R-:W-:Y:S01]  /*20cd0*/  F2FP.SATFINITE.E4M3.F32.PACK_AB_MERGE_C R13, RZ, R2, RZ ;  /* 0x00000002ff0d723e */ /* 0x002fe200048070ff */
[----:B------:R-:W5:Y:S01]  /*20ce0*/  LDL.LU R41, [R1+0x290] ;  /* 0x0002900001297983 */ /* 0x000f620000300800 */
[----:B------:R-:W-:Y:S02]  /*20cf0*/  F2FP.SATFINITE.E4M3.F32.PACK_AB_MERGE_C R5, RZ, R5, RZ ;  /* 0x00000005ff05723e */ /* 0x000fe400048070ff */
[----:B------:R-:W-:Y:S01]  /*20d00*/  F2FP.SATFINITE.E4M3.F32.PACK_AB_MERGE_C R11, RZ, R4, RZ ;  /* 0x00000004ff0b723e */ /* 0x000fe200048070ff */
[----:B------:R0:W-:Y:S01]  /*20d10*/  @!P6 STG.E.U8 desc[UR20][R28.64+0x1], R7 ;  /* 0x000001071c00e986 */ /* 0x0001e2000c101114 */
[----:B------:R-:W-:-:S03]  /*20d20*/  FMUL R2, R39, UR15 ;  /* 0x0000000f27027c20 */ /* 0x000fc60008400000 */
[----:B------:R-:W5:Y:S01]  /*20d30*/  LDL.LU R39, [R1+0x294] ;  /* 0x0002940001277983 */ /* 0x000f620000300800 */
[----:B------:R-:W-:Y:S02]  /*20d40*/  ISETP.LT.OR P6, PT, R0, 0xa, !P0 ;  /* 0x0000000a0000780c */ /* 0x000fe400047c1670 */
[----:B0-----:R-:W-:Y:S01]  /*20d50*/  F2FP.SATFINITE.E4M3.F32.PACK_AB_MERGE_C R7, RZ, R2, RZ ;  /* 0x00000002ff07723e */ /* 0x001fe200048070ff */
[----:B------:R0:W-:Y:S04]  /*20d60*/  @!P5 STG.E.U8 desc[UR20][R28.64], R5 ;  /* 0x000000051c00d986 */ /* 0x0001e8000c101114 */
[----:B------:R-:W-:Y:S04]  /*20d70*/  @!P2 STG.E.U8 desc[UR20][R30.64+0x9], R11 ;  /* 0x0000090b1e00a986 */ /* 0x000fe8000c101114 */
[----:B------:R1:W-:Y:S01]  /*20d80*/  @!P3 STG.E.U8 desc[UR20][R30.64+0x8], R9 ;  /* 0x000008091e00b986 */ /* 0x0003e2000c101114 */
[----:B0-----:R-:W-:-:S05]  /*20d90*/  F2FP.SATFINITE.E4M3.F32.PACK_AB_MERGE_C R5, RZ, R3, RZ ;  /* 0x00000003ff05723e */ /* 0x001fca00048070ff */
[----:B------:R5:W-:Y:S01]  /*20da0*/  @!P6 STG.E.U8 desc[UR20][R28.64+0x9], R5 ;  /* 0x000009051c00e986 */ /* 0x000be2000c101114 */
[----:B---3--:R-:W-:-:S03]  /*20db0*/  FMUL R4, R38, UR15 ;  /* 0x0000000f26047c20 */ /* 0x008fc60008400000 */
[----:B------:R-:W3:Y:S02]  /*20dc0*/  LDL.LU R38, [R1+0x298] ;  /* 0x0002980001267983 */ /* 0x000ee40000300800 */
[----:B-1----:R-:W-:Y:S01]  /*20dd0*/  F2FP.SATFINITE.E4M3.F32.PACK_AB_MERGE_C R9, RZ, R4, RZ ;  /* 0x00000004ff09723e */ /* 0x002fe200048070ff */
[----:B------:R-:W-:Y:S02]  /*20de0*/  FMUL R2, R37, UR15 ;  /* 0x0000000f25027c20 */ /* 0x000fe40008400000 */
[----:B------:R-:W3:Y:S03]  /*20df0*/  LDL.LU R37, [R1+0x29c] ;  /* 0x00029c0001257983 */ /* 0x000ee60000300800 */
[----:B------:R-:W-:Y:S01]  /*20e00*/  F2FP.SATFINITE.E4M3.F32.PACK_AB_MERGE_C R11, RZ, R2, RZ ;  /* 0x00000002ff0b723e */ /* 0x000fe200048070ff */
[----:B------:R-:W-:Y:S02]  /*20e10*/  FMUL R2, R36, UR15 ;  /* 0x0000000f24027c20 */ /* 0x000fe40008400000 */
[----:B------:R-:W3:Y:S01]  /*20e20*/  LDL.LU R36, [R1+0x2a0] ;  /* 0x0002a00001247983 */ /* 0x000ee20000300800 */
[----:B--2---:R-:W-:-:S03]  /*20e30*/  FMUL R3, R35, UR15 ;  /* 0x0000000f23037c20 */ /* 0x004fc60008400000 */
[----:B------:R-:W2:Y:S01]  /*20e40*/  LDL.LU R35, [R1+0x2a4] ;  /* 0x0002a40001237983 */ /* 0x000ea20000300800 */
[----:B----4-:R-:W-:-:S03]  /*20e50*/  FMUL R4, R33, UR15 ;  /* 0x0000000f21047c20 */ /* 0x010fc60008400000 */
[----:B------:R-:W4:Y:S01]  /*20e60*/  LDL.LU R33, [R1+0x2a8] ;  /* 0x0002a80001217983 */ /* 0x000f220000300800 */
[----:B-----5:R-:W-:-:S03]  /*20e70*/  FMUL R5, R32, UR15 ;  /* 0x0000000f20057c20 */ /* 0x020fc60008400000 */
[----:B------:R-:W5:Y:S01]  /*20e80*/  LDL.LU R32, [R1+0x2ac] ;  /* 0x0002ac0001207983 */ /* 0x000f620000300800 */
[C---:B------:R-:W-:Y:S02]  /*20e90*/  ISETP.LT.OR P5, PT, R0.reuse, 0x9, !P0 ;  /* 0x000000090000780c */ /* 0x040fe400047a1670 */
[C---:B------:R-:W-:Y:S02]  /*20ea0*/  ISETP.LT.OR P3, PT, R0.reuse, 0x11, !P1 ;  /* 0x000000110000780c */ /* 0x040fe40004f61670 */
[C---:B------:R-:W-:Y:S02]  /*20eb0*/  ISETP.LT.OR P2, PT, R0.reuse, 0x12, !P1 ;  /* 0x000000120000780c */ /* 0x040fe40004f41670 */
[----:B------:R-:W-:-:S07]  /*20ec0*/  ISETP.LT.OR P6, PT, R0, 0x12, !P0 ;  /* 0x000000120000780c */ /* 0x000fce00047c1670 */
[----:B------:R-:W-:Y:S01]  /*20ed0*/  @!P5 STG.E.U8 desc[UR20][R28.64+0x8], R13 ;  /* 0x0000080d1c00d986 */ /* 0x000fe2000c101114 */
[----:B------:R-:W-:-:S03]  /*20ee0*/  ISETP.LT.OR P5, PT, R0, 0x11, !P0 ;  /* 0x000000110000780c */ /* 0x000fc600047a1670 */
[----:B------:R0:W-:Y:S01]  /*20ef0*/  @!P3 STG.E.U8 desc[UR20][R30.64+0x10], R7 ;  /* 0x000010071e00b986 */ /* 0x0001e2000c101114 */
[----:B------:R-:W-:-:S03]  /*20f00*/  ISETP.LT.OR P3, PT, R0, 0x19, !P1 ;  /* 0x000000190000780c */ /* 0x000fc60004f61670 */
[----:B------:R1:W-:Y:S01]  /*20f10*/  @!P2 STG.E.U8 desc[UR20][R30.64+0x11], R9 ;  /* 0x000011091e00a986 */ /* 0x0003e2000c101114 */
[----:B------:R-:W-:Y:S02]  /*20f20*/  ISETP.LT.OR P2, PT, R0, 0x1a, !P1 ;  /* 0x0000001a0000780c */ /* 0x000fe40004f41670 */
[----:B0-----:R-:W-:Y:S02]  /*20f30*/  F2FP.SATFINITE.E4M3.F32.PACK_AB_MERGE_C R7, RZ, R2, RZ ;  /* 0x00000002ff07723e */ /* 0x001fe400048070ff */
[----:B-1----:R-:W-:Y:S01]  /*20f40*/  F2FP.SATFINITE.E4M3.F32.PACK_AB_MERGE_C R9, RZ, R3, RZ ;  /* 0x00000003ff09723e */ /* 0x002fe200048070ff */
[----:B------:R-:W-:Y:S02]  /*20f50*/  FMUL R2, R41, UR15 ;  /* 0x0000000f29027c20 */ /* 0x000fe40008400000 */
[----:B------:R-:W5:Y:S01]  /*20f60*/  LDL.LU R41, [R1+0x2b0] ;  /* 0x0002b00001297983 */ /* 0x000f620000300800 */
[----:B------:R-:W-:-:S03]  /*20f70*/  F2FP.SATFINITE.E4M3.F32.PACK_AB_MERGE_C R13, RZ, R4, RZ ;  /* 0x00000004ff0d723e */ /* 0x000fc600048070ff */
[----:B------:R0:W-:Y:S01]  /*20f80*/  @!P6 STG.E.U8 desc[UR20][R28.64+0x11], R7 ;  /* 0x000011071c00e986 */ /* 0x0001e2000c101114 */
[----:B------:R-:W-:-:S03]  /*20f90*/  FMUL R3, R39, UR15 ;  /* 0x0000000f27037c20 */ /* 0x000fc60008400000 */
[----:B------:R-:W5:Y:S01]  /*20fa0*/  LDL.LU R39, [R1+0x2b4] ;  /* 0x0002b40001277983 */ /* 0x000f620000300800 */
[----:B------:R-:W-:Y:S02]  /*20fb0*/  ISETP.LT.OR P6, PT, R0, 0x1a, !P0 ;  /* 0x0000001a0000780c */ /* 0x000fe400047c1670 */
[----:B0-----:R-:W-:Y:S01]  /*20fc0*/  F2FP.SATFINITE.E4M3.F32.PACK_AB_MERGE_C R7, RZ, R2, RZ ;  /* 0x00000002ff07723e */ /* 0x001fe200048070ff */
[----:B------:R-:W-:Y:S04]  /*20fd0*/  @!P5 STG.E.U8 desc[UR20][R28.64+0x10], R11 ;  /* 0x0000100b1c00d986 */ /* 0x000fe8000c101114 */
[----:B------:R0:W-:Y:S04]  /*20fe0*/  @!P3 STG.E.U8 desc[UR20][R30.64+0x18], R9 ;  /* 0x000018091e00b986 */ /* 0x0001e8000c101114 */
[----:B------:R1:W-:Y:S01]  /*20ff0*/  @!P2 STG.E.U8 desc[UR20][R30.64+0x19], R13 ;  /* 0x0000190d1e00a986 */ /* 0x0003e2000c101114 */
[----:B0-----:R-:W-:-:S03]  /*21000*/  F2FP.SATFINITE.E4M3.F32.PACK_AB_MERGE_C R9, RZ, R3, RZ ;  /* 0x00000003ff09723e */ /* 0x001fc600048070ff */
[----:B------:R0:W-:Y:S01]  /*21010*/  @!P6 STG.E.U8 desc[UR20][R28.64+0x19], R7 ;  /* 0x000019071c00e986 */ /* 0x0001e2000c101114 */
[----:B---3--:R-:W-:-:S03]  /*21020*/  FMUL R4, R38, UR15 ;  /* 0x0000000f26047c20 */ /* 0x008fc60008400000 */
[----:B------:R-:W3:Y:S02]  /*21030*/  LDL.LU R38, [R1+0x2b8] ;  /* 0x0002b80001267983 */ /* 0x000ee40000300800 */
[----:B------:R-:W-:Y:S01]  /*21040*/  F2FP.SATFINITE.E4M3.F32.PACK_AB_MERGE_C R11, RZ, R4, RZ ;  /* 0x00000004ff0b723e */ /* 0x000fe200048070ff */
[----:B------:R-:W-:Y:S02]  /*21050*/  FMUL R2, R37, UR15 ;  /* 0x0000000f25027c20 */ /* 0x000fe40008400000 */
[----:B------:R-:W3:Y:S03]  /*21060*/  LDL.LU R37, [R1+0x2bc] ;  /* 0x0002bc0001257983 */ /* 0x000ee60000300800 */
[----:B-1----:R-:W-:Y:S01]  /*21070*/  F2FP.SATFINITE.E4M3.F32.PACK_AB_MERGE_C R13, RZ, R2, RZ ;  /* 0x00000002ff0d723e */ /* 0x002fe200048070ff */
[----:B------:R-:W-:Y:S02]  /*21080*/  FMUL R3, R36, UR15 ;  /* 0x0000000f24037c20 */ /* 0x000fe40008400000 */
[----:B------:R-:W3:Y:S01]  /*21090*/  LDL.LU R36, [R1+0x2c0] ;  /* 0x0002c00001247983 */ /* 0x000ee20000300800 */
[----:B--2---:R-:W-:-:S03]  /*210a0*/  FMUL R2, R35, UR15 ;  /* 0x0000000f23027c20 */ /* 0x004fc60008400000 */
[----:B------:R-:W2:Y:S02]  /*210b0*/  LDL.LU R35, [R1+0x2c4] ;  /* 0x0002c40001237983 */ /* 0x000ea40000300800 */
[----:B0-----:R-:W-:Y:S01]  /*210c0*/  F2FP.SATFINITE.E4M3.F32.PACK_AB_MERGE_C R7, RZ, R2, RZ ;  /* 0x00000002ff07723e */ /* 0x001fe200048070ff */
[----:B----4-:R-:W-:Y:S02]  /*210d0*/  FMUL R4, R33, UR15 ;  /* 0x0000000f21047c20 */ /* 0x010fe40008400000 */
[----:B------:R-:W4:Y:S01]  /*210e0*/  LDL.LU R33, [R1+0x2c8] ;  /* 0x0002c80001217983 */ /* 0x000f220000300800 */
[----:B-----5:R-:W-:-:S03]  /*210f0*/  FMUL R2, R32, UR15 ;  /* 0x0000000f20027c20 */ /* 0x020fc60008400000 */
[----:B------:R-:W5:Y:S01]  /*21100*/  LDL.LU R32, [R1+0x2cc] ;  /* 0x0002cc0001207983 */ /* 0x000f620000300800 */
[C---:B------:R-:W-:Y:S02]  /*21110*/  ISETP.LT.OR P5, PT, R0.reuse, 0x19, !P0 ;  /* 0x000000190000780c */ /* 0x040fe400047a1670 */
[C---:B------:R-:W-:Y:S02]  /*21120*/  ISETP.LT.OR P3, PT, R0.reuse, 0x21, !P1 ;  /* 0x000000210000780c */ /* 0x040fe40004f61670 */
[C---:B------:R-:W-:Y:S02]  /*21130*/  ISETP.LT.OR P2, PT, R0.reuse, 0x22, !P1 ;  /* 0x000000220000780c */ /* 0x040fe40004f41670 */
[----:B------:R-:W-:Y:S02]  /*21140*/  F2FP.SATFINITE.E4M3.F32.PACK_AB_MERGE_C R5, RZ, R5, RZ ;  /* 0x00000005ff05723e */ /* 0x000fe400048070ff */
[----:B------:R-:W-:-:S05]  /*21150*/  ISETP.LT.OR P6, PT, R0, 0x22, !P0 ;  /* 0x000000220000780c */ /* 0x000fca00047c1670 */
[----:B------:R0:W-:Y:S01]  /*21160*/  @!P5 STG.E.U8 desc[UR20][R28.64+0x18], R5 ;  /* 0x000018051c00d986 */ /* 0x0001e2000c101114 */
[----:B------:R-:W-:-:S03]  /*21170*/  ISETP.LT.OR P5, PT, R0, 0x21, !P0 ;  /* 0x000000210000780c */ /* 0x000fc600047a1670 */
[----:B------:R-:W-:Y:S01]  /*21180*/  @!P3 STG.E.U8 desc[UR20][R30.64+0x20], R9 ;  /* 0x000020091e00b986 */ /* 0x000fe2000c101114 */
        /* <DEDUP_REMOVED lines=8> */
[----:B------:R-:W-:Y:S01]  /*21210*/  @!P6 STG.E.U8 desc[UR20][R28.64+0x21], R5 ;  /* 0x000021051c00e986 */ /* 0x000fe2000c101114 */
[----:B------:R-:W-:-:S03]  /*21220*/  FMUL R3, R39, UR15 ;  /* 0x0000000f27037c20 */ /* 0x000fc60008400000 */
[----:B------:R-:W5:Y:S01]  /*21230*/  LDL.LU R39, [R1+0x2d4] ;  /* 0x0002d40001277983 */ /* 0x000f620000300800 */
[----:B------:R-:W-:-:S03]  /*21240*/  ISETP.LT.OR P6, PT, R0, 0x2a, !P0 ;  /* 0x0000002a0000780c */ /* 0x000fc600047c1670 */
[----:B------:R-:W-:Y:S04]  /*21250*/  @!P5 STG.E.U8 desc[UR20][R28.64+0x20], R13 ;  /* 0x0000200d1c00d986 */ /* 0x000fe8000c101114 */
[----:B------:R0:W-:Y:S04]  /*21260*/  @!P3 STG.E.U8 desc[UR20][R30.64+0x28], R7 ;  /* 0x000028071e00b986 */ /* 0x0001e8000c101114 */
[----:B------:R1:W-:Y:S01]  /*21270*/  @!P2 STG.E.U8 desc[UR20][R30.64+0x29], R9 ;  /* 0x000029091e00a986 */ /* 0x0003e2000c101114 */
[----:B0-----:R-:W-:Y:S02]  /*21280*/  F2FP.SATFINITE.E4M3.F32.PACK_AB_MERGE_C R7, RZ, R2, RZ ;  /* 0x00000002ff07723e */ /* 0x001fe400048070ff */
[----:B-1----:R-:W-:-:S03]  /*21290*/  F2FP.SATFINITE.E4M3.F32.PACK_AB_MERGE_C R9, RZ, R3, RZ ;  /* 0x00000003ff09723e */ /* 0x002fc600048070ff */
[----:B------:R0:W-:Y:S01]  /*212a0*/  @!P6 STG.E.U8 desc[UR20][R28.64+0x29], R7 ;  /* 0x000029071c00e986 */ /* 0x0001e2000c101114 */
[----:B---3--:R-:W-:-:S03]  /*212b0*/  FMUL R4, R38, UR15 ;  /* 0x0000000f26047c20 */ /* 0x008fc60008400000 */
[----:B------:R-:W3:Y:S02]  /*212c0*/  LDL.LU R38, [R1+0x2d8] ;  /* 0x0002d80001267983 */ /* 0x000ee40000300800 */
[----:B------:R-:W-:Y:S01]  /*212d0*/  F2FP.SATFINITE.E4M3.F32.PACK_AB_MERGE_C R13, RZ, R4, RZ ;  /* 0x00000004ff0d723e */ /* 0x000fe200048070ff */
        /* <DEDUP_REMOVED lines=21> */
[----:B------:R-:W-:Y:S02]  /*21430*/  F2FP.SATFINITE.E4M3.F32.PACK_AB_MERGE_C R5, RZ, R5, RZ ;  /* 0x00000005ff05723e */ /* 0x000fe400048070ff */
        /* <DEDUP_REMOVED lines=204> */
[----:B------:R-:W-:Y:S01]  /*22100*/  F2FP.SATFINITE.E4M3.F32.PACK_AB_MERGE_C R9, RZ, R4, RZ ;  /* 0x00000004ff09723e */ /* 0x000fe200048070ff */
[----:B------:R-:W-:-:S02]  /*22110*/  FMUL R3, R39, UR15 ;  /* 0x0000000f27037c20 */ /* 0x000fc40008400000 */
[----:B------:R-:W5:Y:S04]  /*22120*/  LDL.LU R39, [R1+0x394] ;  /* 0x0003940001277983 */ /* 0x000f680000300800 */
[----:B------:R-:W-:Y:S04]  /*22130*/  @!P6 STG.E.U8 desc[UR20][R28.64+0x81], R5 ;  /* 0x000081051c00e986 */ /* 0x000fe8000c101114 */
[----:B------:R-:W-:Y:S04]  /*22140*/  @!P5 STG.E.U8 desc[UR20][R28.64+0x80], R13 ;  /* 0x0000800d1c00d986 */ /* 0x000fe8000c101114 */
[----:B------:R0:W-:Y:S04]  /*22150*/  @!P3 STG.E.U8 desc[UR20][R30.64+0x88], R7 ;  /* 0x000088071e00b986 */ /* 0x0001e8000c101114 */
[----:B------:R1:W-:Y:S01]  /*22160*/  @!P2 STG.E.U8 desc[UR20][R30.64+0x89], R9 ;  /* 0x000089091e00a986 */ /* 0x0003e2000c101114 */
[----:B0-----:R-:W-:-:S02]  /*22170*/  F2FP.SATFINITE.E4M3.F32.PACK_AB_MERGE_C R7, RZ, R2, RZ ;  /* 0x00000002ff07723e */ /* 0x001fc400048070ff */
[----:B-1----:R-:W-:Y:S01]  /*22180*/  F2FP.SATFINITE.E4M3.F32.PACK_AB_MERGE_C R9, RZ, R3, RZ ;  /* 0x00000003ff09723e */ /* 0x002fe200048070ff */
[----:B---3--:R-:W-:Y:S02]  /*22190*/  FMUL R4, R38, UR15 ;  /* 0x0000000f26047c20 */ /* 0x008fe40008400000 */
[----:B------:R-:W3:Y:S03]  /*221a0*/  LDL.LU R38, [R1+0x398] ;  /* 0x0003980001267983 */ /* 0x000ee60000300800 */
[----:B------:R-:W-:Y:S01]  /*221b0*/  F2FP.SATFINITE.E4M3.F32.PACK_AB_MERGE_C R13, RZ, R4, RZ ;  /* 0x00000004ff0d723e */ /* 0x000fe200048070ff */
[----:B------:R-:W-:Y:S02]  /*221c0*/  FMUL R5, R37, UR15 ;  /* 0x0000000f25057c20 */ /* 0x000fe40008400000 */
[----:B------:R-:W3:Y:S01]  /*221d0*/  LDL.LU R37, [R1+0x39c] ;  /* 0x00039c0001257983 */ /* 0x000ee20000300800 */
[----:B------:R-:W-:-:S03]  /*221e0*/  FMUL R2, R36, UR15 ;  /* 0x0000000f24027c20 */ /* 0x000fc60008400000 */
[----:B------:R-:W3:Y:S01]  /*221f0*/  LDL.LU R36, [R1+0x3a0] ;  /* 0x0003a00001247983 */ /* 0x000ee20000300800 */
[----:B--2---:R-:W-:-:S03]  /*22200*/  FMUL R3, R35, UR15 ;  /* 0x0000000f23037c20 */ /* 0x004fc60008400000 */
[----:B------:R-:W2:Y:S01]  /*22210*/  LDL.LU R35, [R1+0x3a4] ;  /* 0x0003a40001237983 */ /* 0x000ea20000300800 */
[----:B------:R-:W-:Y:S01]  /*22220*/  F2FP.SATFINITE.E4M3.F32.PACK_AB_MERGE_C R15, RZ, R5, RZ ;  /* 0x00000005ff0f723e */ /* 0x000fe200048070ff */
        /* <DEDUP_REMOVED lines=10> */
[----:B------:R-:W-:Y:S01]  /*222d0*/  @!P5 STG.E.U8 desc[UR20][R28.64+0x88], R11 ;  /* 0x0000880b1c00d986 */ /* 0x000fe2000c101114 */
[----:B------:R-:W-:-:S03]  /*222e0*/  ISETP.LT.OR P5, PT, R0, 0x91, !P0 ;  /* 0x000000910000780c */ /* 0x000fc600047a1670 */
[----:B------:R1:W-:Y:S01]  /*222f0*/  @!P3 STG.E.U8 desc[UR20][R30.64+0x90], R9 ;  /* 0x000090091e00b986 */ /* 0x0003e2000c101114 */
[C---:B------:R-:W-:Y:S02]  /*22300*/  ISETP.LT.OR P3, PT, R0.reuse, 0x99, !P1 ;  /* 0x000000990000780c */ /* 0x040fe40004f61670 */
[----:B0-----:R-:W-:Y:S01]  /*22310*/  F2FP.SATFINITE.E4M3.F32.PACK_AB_MERGE_C R7, RZ, R2, RZ ;  /* 0x00000002ff07723e */ /* 0x001fe200048070ff */
[----:B------:R-:W-:Y:S01]  /*22320*/  @!P2 STG.E.U8 desc[UR20][R30.64+0x91], R13 ;  /* 0x0000910d1e00a986 */ /* 0x000fe2000c101114 */
[----:B------:R-:W-:Y:S02]  /*22330*/  ISETP.LT.OR P2, PT, R0, 0x9a, !P1 ;  /* 0x0000009a0000780c */ /* 0x000fe40004f41670 */
        /* <DEDUP_REMOVED lines=86> */
[----:B------:R-:W-:Y:S01]  /*228a0*/  FMUL R2, R39, UR15 ;  /* 0x0000000f27027c20 */ /* 0x000fe20008400000 */
[----:B------:R-:W-:Y:S02]  /*228b0*/  ISETP.LT.OR P6, PT, R0, 0xba, !P0 ;  /* 0x000000ba0000780c */ /* 0x000fe400047c1670 */
[----:B------:R-:W5:Y:S02]  /*228c0*/  LDL.LU R39, [R1+0x3f4] ;  /* 0x0003f40001277983 */ /* 0x000f640000300800 */
[----:B0-----:R-:W-:Y:S02]  /*228d0*/  F2FP.SATFINITE.E4M3.F32.PACK_AB_MERGE_C R7, RZ, R2, RZ ;  /* 0x00000002ff07723e */ /* 0x001fe400048070ff */
        /* <DEDUP_REMOVED lines=28> */
[C---:B------:R-:W-:Y:S02]  /*22aa0*/  ISETP.LT.OR P2, PT, R0.reuse, 0xca, !P1 ;  /* 0x000000ca0000780c */ /* 0x040fe40004f41670 */
[----:B0-----:R-:W-:Y:S02]  /*22ab0*/  F2FP.SATFINITE.E4M3.F32.PACK_AB_MERGE_C R7, RZ, R2, RZ ;  /* 0x00000002ff07723e */ /* 0x001fe400048070ff */
[----:B-1----:R-:W-:Y:S01]  /*22ac0*/  F2FP.SATFINITE.E4M3.F32.PACK_AB_MERGE_C R9, RZ, R3, RZ ;  /* 0x00000003ff09723e */ /* 0x002fe200048070ff */
[----:B------:R-:W-:Y:S02]  /*22ad0*/  FMUL R2, R41, UR15 ;  /* 0x0000000f29027c20 */ /* 0x000fe40008400000 */
[----:B------:R0:W-:Y:S01]  /*22ae0*/  @!P6 STG.E.U8 desc[UR20][R28.64+0xc1], R7 ;  /* 0x0000c1071c00e986 */ /* 0x0001e2000c101114 */
[----:B------:R-:W-:-:S03]  /*22af0*/  ISETP.LT.OR P6, PT, R0, 0xca, !P0 ;  /* 0x000000ca0000780c */ /* 0x000fc600047c1670 */
[----:B------:R-:W5:Y:S01]  /*22b00*/  LDL.LU R41, [R1+0x410] ;  /* 0x0004100001297983 */ /* 0x000f620000300800 */
[----:B------:R-:W-:Y:S01]  /*22b10*/  F2FP.SATFINITE.E4M3.F32.PACK_AB_MERGE_C R13, RZ, R4, RZ ;  /* 0x00000004ff0d723e */ /* 0x000fe200048070ff */
[----:B------:R-:W-:Y:S02]  /*22b20*/  FMUL R3, R39, UR15 ;  /* 0x0000000f27037c20 */ /* 0x000fe40008400000 */
[----:B------:R-:W5:Y:S01]  /*22b30*/  LDL.LU R39, [R1+0x414] ;  /* 0x0004140001277983 */ /* 0x000f620000300800 */
[----:B0-----:R-:W-:-:S03]  /*22b40*/  F2FP.SATFINITE.E4M3.F32.PACK_AB_MERGE_C R7, RZ, R2, RZ ;  /* 0x00000002ff07723e */ /* 0x001fc600048070ff */
        /* <DEDUP_REMOVED lines=21> */
[C---:B------:R-:W-:Y:S01]  /*22ca0*/  ISETP.LT.OR P3, PT, R0.reuse, 0xd1, !P1 ;  /* 0x000000d10000780c */ /* 0x040fe20004f61670 */
[----:B------:R-:W5:Y:S01]  /*22cb0*/  LDL.LU R42, [R1+0x430] ;  /* 0x00043000012a7983 */ /* 0x000f620000300800 */
[C---:B------:R-:W-:Y:S02]  /*22cc0*/  ISETP.LT.OR P2, PT, R0.reuse, 0xd2, !P1 ;  /* 0x000000d20000780c */ /* 0x040fe40004f41670 */
[----:B------:R-:W-:Y:S02]  /*22cd0*/  ISETP.LT.OR P6, PT, R0, 0xd2, !P0 ;  /* 0x000000d20000780c */ /* 0x000fe400047c1670 */
[----:B------:R-:W-:-:S05]  /*22ce0*/  F2FP.SATFINITE.E4M3.F32.PACK_AB_MERGE_C R5, RZ, R5, RZ ;  /* 0x00000005ff05723e */ /* 0x000fca00048070ff */
[----:B------:R0:W-:Y:S01]  /*22cf0*/  @!P5 STG.E.U8 desc[UR20][R28.64+0xc8], R5 ;  /* 0x0000c8051c00d986 */ /* 0x0001e2000c101114 */
[----:B------:R-:W-:-:S03]  /*22d00*/  ISETP.LT.OR P5, PT, R0, 0xd1, !P0 ;  /* 0x000000d10000780c */ /* 0x000fc600047a1670 */
[----:B------:R-:W-:Y:S01]  /*22d10*/  @!P3 STG.E.U8 desc[UR20][R30.64+0xd0], R9 ;  /* 0x0000d0091e00b986 */ /* 0x000fe2000c101114 */
[----:B------:R-:W-:-:S03]  /*22d20*/  ISETP.LT.OR P3, PT, R0, 0xd9, !P1 ;  /* 0x000000d90000780c */ /* 0x000fc60004f61670 */
[----:B------:R1:W-:Y:S01]  /*22d30*/  @!P2 STG.E.U8 desc[UR20][R30.64+0xd1], R11 ;  /* 0x0000d10b1e00a986 */ /* 0x0003e2000c101114 */
[----:B0-----:R-:W-:Y:S02]  /*22d40*/  F2FP.SATFINITE.E4M3.F32.PACK_AB_MERGE_C R5, RZ, R3, RZ ;  /* 0x00000003ff05723e */ /* 0x001fe400048070ff */
[----:B------:R-:W-:-:S03]  /*22d50*/  ISETP.LT.OR P2, PT, R0, 0xda, !P1 ;  /* 0x000000da0000780c */ /* 0x000fc60004f41670 */
[----:B------:R-:W-:Y:S01]  /*22d60*/  @!P6 STG.E.U8 desc[UR20][R28.64+0xd1], R5 ;  /* 0x0000d1051c00e986 */ /* 0x000fe2000c101114 */
[----:B-1----:R-:W-:Y:S02]  /*22d70*/  F2FP.SATFINITE.E4M3.F32.PACK_AB_MERGE_C R11, RZ, R2, RZ ;  /* 0x00000002ff0b723e */ /* 0x002fe400048070ff */
[----:B------:R-:W-:Y:S01]  /*22d80*/  ISETP.LT.OR P6, PT, R0, 0xda, !P0 ;  /* 0x000000da0000780c */ /* 0x000fe200047c1670 */
[----:B------:R-:W-:Y:S02]  /*22d90*/  FMUL R2, R41, UR15 ;  /* 0x0000000f29027c20 */ /* 0x000fe40008400000 */
[----:B------:R-:W5:Y:S01]  /*22da0*/  LDL.LU R41, [R1+0x434] ;  /* 0x0004340001297983 */ /* 0x000f620000300800 */
[----:B------:R-:W-:-:S03]  /*22db0*/  FMUL R3, R39, UR15 ;  /* 0x0000000f27037c20 */ /* 0x000fc60008400000 */
[----:B------:R-:W5:Y:S01]  /*22dc0*/  LDL.LU R39, [R1+0x438] ;  /* 0x0004380001277983 */ /* 0x000f620000300800 */
[----:B------:R-:W-:-:S03]  /*22dd0*/  F2FP.SATFINITE.E4M3.F32.PACK_AB_MERGE_C R9, RZ, R4, RZ ;  /* 0x00000004ff09723e */ /* 0x000fc600048070ff */
        /* <DEDUP_REMOVED lines=12> */
[----:B------:R-:W3:Y:S02]  /*22ea0*/  LDL.LU R36, [R1+0x444] ;  /* 0x0004440001247983 */ /* 0x000ee40000300800 */
[----:B0-----:R-:W-:Y:S01]  /*22eb0*/  F2FP.SATFINITE.E4M3.F32.PACK_AB_MERGE_C R7, RZ, R2, RZ ;  /* 0x00000002ff07723e */ /* 0x001fe200048070ff */
[----:B--2---:R-:W-:Y:S02]  /*22ec0*/  FMUL R3, R35, UR15 ;  /* 0x0000000f23037c20 */ /* 0x004fe40008400000 */
        /* <DEDUP_REMOVED lines=15> */
[----:B------:R-:W-:Y:S02]  /*22fc0*/  F2FP.SATFINITE.E4M3.F32.PACK_AB_MERGE_C R5, RZ, R5, RZ ;  /* 0x00000005ff05723e */ /* 0x000fe400048070ff */
[----:B0-----:R-:W-:Y:S01]  /*22fd0*/  F2FP.SATFINITE.E4M3.F32.PACK_AB_MERGE_C R11, RZ, R4, RZ ;  /* 0x00000004ff0b723e */ /* 0x001fe200048070ff */
[----:B------:R0:W-:Y:S01]  /*22fe0*/  @!P6 STG.E.U8 desc[UR20][R28.64+0xe1], R7 ;  /* 0x0000e1071c00e986 */ /* 0x0001e2000c101114 */
[C---:B------:R-:W-:Y:S02]  /*22ff0*/  ISETP.LT.OR P6, PT, R0.reuse, 0xea, !P0 ;  /* 0x000000ea0000780c */ /* 0x040fe400047c1670 */
[----:B-1----:R-:W-:Y:S01]  /*23000*/  F2FP.SATFINITE.E4M3.F32.PACK_AB_MERGE_C R9, RZ, R3, RZ ;  /* 0x00000003ff09723e */ /* 0x002fe200048070ff */
[----:B------:R1:W-:Y:S01]  /*23010*/  @!P5 STG.E.U8 desc[UR20][R28.64+0xe0], R5 ;  /* 0x0000e0051c00d986 */ /* 0x0003e2000c101114 */
[----:B------:R-:W-:-:S03]  /*23020*/  ISETP.LT.OR P5, PT, R0, 0xe9, !P0 ;  /* 0x000000e90000780c */ /* 0x000fc600047a1670 */
[----:B------:R-:W-:Y:S01]  /*23030*/  @!P2 STG.E.U8 desc[UR20][R30.64+0xe9], R11 ;  /* 0x0000e90b1e00a986 */ /* 0x000fe2000c101114 */
[----:B------:R-:W-:Y:S01]  /*23040*/  ISETP.LT.OR P2, PT, R0, 0xf2, !P1 ;  /* 0x000000f20000780c */ /* 0x000fe20004f41670 */
[----:B------:R-:W-:Y:S02]  /*23050*/  FMUL R3, R42, UR15 ;  /* 0x0000000f2a037c20 */ /* 0x000fe40008400000 */
[----:B------:R3:W-:Y:S01]  /*23060*/  @!P3 STG.E.U8 desc[UR20][R30.64+0xe8], R9 ;  /* 0x0000e8091e00b986 */ /* 0x0007e2000c101114 */
[----:B------:R-:W-:Y:S01]  /*23070*/  ISETP.LT.OR P3, PT, R0, 0xf1, !P1 ;  /* 0x000000f10000780c */ /* 0x000fe20004f61670 */
[----:B------:R-:W-:Y:S01]  /*23080*/  FMUL R4, R39, UR15 ;  /* 0x0000000f27047c20 */ /* 0x000fe20008400000 */
[----:B------:R-:W-:Y:S01]  /*23090*/  F2FP.SATFINITE.E4M3.F32.PACK_AB_MERGE_C R13, RZ, R2, RZ ;  /* 0x00000002ff0d723e */ /* 0x000fe200048070ff */
[----:B------:R-:W-:Y:S01]  /*230a0*/  FMUL R2, R41, UR15 ;  /* 0x0000000f29027c20 */ /* 0x000fe20008400000 */
[----:B------:R-:W-:Y:S02]  /*230b0*/  F2FP.SATFINITE.E4M3.F32.PACK_AB_MERGE_C R3, RZ, R3, RZ ;  /* 0x00000003ff03723e */ /* 0x000fe400048070ff */
[----:B0-----:R-:W-:-:S02]  /*230c0*/  F2FP.SATFINITE.E4M3.F32.PACK_AB_MERGE_C R7, RZ, R4, RZ ;  /* 0x00000004ff07723e */ /* 0x001fc400048070ff */
[----:B-1----:R-:W-:Y:S01]  /*230d0*/  F2FP.SATFINITE.E4M3.F32.PACK_AB_MERGE_C R5, RZ, R2, RZ ;  /* 0x00000002ff05723e */ /* 0x002fe200048070ff */
[----:B------:R-:W-:Y:S01]  /*230e0*/  @!P5 STG.E.U8 desc[UR20][R28.64+0xe8], R13 ;  /* 0x0000e80d1c00d986 */ /* 0x000fe2000c101114 */
[----:B------:R-:W-:-:S03]  /*230f0*/  ISETP.LT.OR P5, PT, R0, 0xf1, !P0 ;  /* 0x000000f10000780c */ /* 0x000fc600047a1670 */
[----:B------:R-:W-:Y:S01]  /*23100*/  @!P6 STG.E.U8 desc[UR20][R28.64+0xe9], R3 ;  /* 0x0000e9031c00e986 */ /* 0x000fe2000c101114 */
[----:B------:R-:W-:-:S03]  /*23110*/  ISETP.LT.OR P6, PT, R0, 0xf2, !P0 ;  /* 0x000000f20000780c */ /* 0x000fc600047c1670 */
[----:B------:R0:W-:Y:S01]  /*23120*/  @!P2 STG.E.U8 desc[UR20][R30.64+0xf1], R7 ;  /* 0x0000f1071e00a986 */ /* 0x0001e2000c101114 */
[C---:B------:R-:W-:Y:S02]  /*23130*/  ISETP.LT.OR P2, PT, R0.reuse, 0xf9, !P1 ;  /* 0x000000f90000780c */ /* 0x040fe40004f41670 */
[C---:B------:R-:W-:Y:S01]  /*23140*/  ISETP.LT.OR P1, PT, R0.reuse, 0xfa, !P1 ;  /* 0x000000fa0000780c */ /* 0x040fe20004f21670 */
[----:B------:R5:W-:Y:S01]  /*23150*/  @!P3 STG.E.U8 desc[UR20][R30.64+0xf0], R5 ;  /* 0x0000f0051e00b986 */ /* 0x000be2000c101114 */
[C---:B------:R-:W-:Y:S02]  /*23160*/  ISETP.LT.OR P3, PT, R0.reuse, 0xf9, !P0 ;  /* 0x000000f90000780c */ /* 0x040fe40004761670 */
[----:B------:R-:W-:Y:S01]  /*23170*/  ISETP.LT.OR P0, PT, R0, 0xfa, !P0 ;  /* 0x000000fa0000780c */ /* 0x000fe20004701670 */
[----:B---3--:R-:W-:-:S05]  /*23180*/  FMUL R2, R38, UR15 ;  /* 0x0000000f26027c20 */ /* 0x008fca0008400000 */
[----:B------:R-:W-:-:S05]  /*23190*/  F2FP.SATFINITE.E4M3.F32.PACK_AB_MERGE_C R9, RZ, R2, RZ ;  /* 0x00000002ff09723e */ /* 0x000fca00048070ff */
[----:B------:R1:W-:Y:S01]  /*231a0*/  @!P5 STG.E.U8 desc[UR20][R28.64+0xf0], R9 ;  /* 0x0000f0091c00d986 */ /* 0x0003e2000c101114 */
[----:B------:R-:W-:Y:S01]  /*231b0*/  FMUL R0, R37, UR15 ;  /* 0x0000000f25007c20 */ /* 0x000fe20008400000 */
[----:B------:R-:W-:-:S04]  /*231c0*/  FMUL R2, R36, UR15 ;  /* 0x0000000f24027c20 */ /* 0x000fc80008400000 */
[----:B0-----:R-:W-:Y:S01]  /*231d0*/  F2FP.SATFINITE.E4M3.F32.PACK_AB_MERGE_C R7, RZ, R0, RZ ;  /* 0x00000000ff07723e */ /* 0x001fe200048070ff */
[----:B--2---:R-:W-:Y:S01]  /*231e0*/  FMUL R3, R35, UR15 ;  /* 0x0000000f23037c20 */ /* 0x004fe20008400000 */
[----:B------:R-:W-:-:S04]  /*231f0*/  F2FP.SATFINITE.E4M3.F32.PACK_AB_MERGE_C R11, RZ, R2, RZ ;  /* 0x00000002ff0b723e */ /* 0x000fc800048070ff */
[----:B------:R-:W-:Y:S01]  /*23200*/  F2FP.SATFINITE.E4M3.F32.PACK_AB_MERGE_C R3, RZ, R3, RZ ;  /* 0x00000003ff03723e */ /* 0x000fe200048070ff */
[----:B------:R1:W-:Y:S04]  /*23210*/  @!P6 STG.E.U8 desc[UR20][R28.64+0xf1], R7 ;  /* 0x0000f1071c00e986 */ /* 0x0003e8000c101114 */
[----:B------:R1:W-:Y:S04]  /*23220*/  @!P2 STG.E.U8 desc[UR20][R30.64+0xf8], R11 ;  /* 0x0000f80b1e00a986 */ /* 0x0003e8000c101114 */
[----:B------:R1:W-:Y:S01]  /*23230*/  @!P1 STG.E.U8 desc[UR20][R30.64+0xf9], R3 ;  /* 0x0000f9031e009986 */ /* 0x0003e2000c101114 */
[----:B----4-:R-:W-:Y:S01]  /*23240*/  FMUL R4, R33, UR15 ;  /* 0x0000000f21047c20 */ /* 0x010fe20008400000 */
[----:B-----5:R-:W-:-:S04]  /*23250*/  FMUL R5, R32, UR15 ;  /* 0x0000000f20057c20 */ /* 0x020fc80008400000 */
[----:B------:R-:W-:Y:S02]  /*23260*/  F2FP.SATFINITE.E4M3.F32.PACK_AB_MERGE_C R13, RZ, R4, RZ ;  /* 0x00000004ff0d723e */ /* 0x000fe400048070ff */
[----:B------:R-:W-:-:S03]  /*23270*/  F2FP.SATFINITE.E4M3.F32.PACK_AB_MERGE_C R5, RZ, R5, RZ ;  /* 0x00000005ff05723e */ /* 0x000fc600048070ff */
[----:B------:R1:W-:Y:S04]  /*23280*/  @!P3 STG.E.U8 desc[UR20][R28.64+0xf8], R13 ;  /* 0x0000f80d1c00b986 */ /* 0x0003e8000c101114 */
[----:B------:R1:W-:Y:S02]  /*23290*/  @!P0 STG.E.U8 desc[UR20][R28.64+0xf9], R5 ;  /* 0x0000f9051c008986 */ /* 0x0003e4000c101114 */
.L_x_545:
[----:B------:R-:W-:Y:S05]  /*232a0*/  BSYNC B0 ;  /* 0x0000000000007941 */ /* 0x000fea0003800000 */
.L_x_31:
[----:B-12---:R-:W2:Y:S04]  /*232b0*/  LDL.LU R3, [R1+0x454] ;  /* 0x0004540001037983 */ /* 0x006ea80000300800 */
[----:B------:R-:W2:Y:S01]  /*232c0*/  LDL.LU R2, [R1+0x458] ;  /* 0x0004580001027983 */ /* 0x000ea20000300800 */
[----:B------:R-:W-:Y:S01]  /*232d0*/  ULDC UR6, c[0x0][0xc] ;  /* 0x0000030000067ab9 */ /* 0x000fe20000000800 */
[----:B------:R-:W-:Y:S01]  /*232e0*/  ULDC UR7, c[0x0][0x10] ;  /* 0x0000040000077ab9 */ /* 0x000fe20000000800 */
[----:B---34-:R-:W2:Y:S01]  /*232f0*/  LDC R5, c[0x0][0x14] ;  /* 0x00000500ff057b82 */ /* 0x018ea20000000800 */
[----:B------:R-:W-:Y:S01]  /*23300*/  UIMAD.WIDE.U32 UR6, UR6, UR7, URZ ;  /* 0x00000007060672a5 */ /* 0x000fe2000f8e003f */
[----:B-----5:R-:W-:Y:S01]  /*23310*/  PRMT R0, RZ, 0x7610, R0 ;  /* 0x00007610ff007816 */ /* 0x020fe20000000000 */
[----:B------:R-:W-:-:S04]  /*23320*/  UMOV UR10, 0xffffffff ;  /* 0xffffffff000a7882 */ /* 0x000fc80000000000 */
[----:B--2---:R-:W-:-:S04]  /*23330*/  IMAD.WIDE.U32 R2, R5, UR6, R2 ;  /* 0x0000000605027c25 */ /* 0x004fc8000f8e0002 */
[----:B------:R-:W-:Y:S01]  /*23340*/  IMAD R5, R5, UR7, RZ ;  /* 0x0000000705057c24 */ /* 0x000fe2000f8e02ff */
[----:B------:R-:W-:Y:S01]  /*23350*/  ULDC.64 UR6, c[0x0][0x650] ;  /* 0x0001940000067ab9 */ /* 0x000fe20000000a00 */
[----:B------:R-:W-:Y:S01]  /*23360*/  IMAD.MOV.U32 R11, RZ, RZ, R2 ;  /* 0x000000ffff0b7224 */ /* 0x000fe200078e0002 */
[----:B------:R-:W-:Y:S01]  /*23370*/  ISETP.GE.U32.AND P0, PT, R2, UR6, PT ;  /* 0x0000000602007c0c */ /* 0x000fe2000bf06070 */
[----:B------:R-:W-:Y:S02]  /*23380*/  IMAD.IADD R13, R3, 0x1, R5 ;  /* 0x00000001030d7824 */ /* 0x000fe400078e0205 */
[----:B------:R-:W-:-:S03]  /*23390*/  IMAD.MOV.U32 R2, RZ, RZ, -0x1 ;  /* 0xffffffffff027424 */ /* 0x000fc600078e00ff */
[----:B------:R1:W-:Y:S01]  /*233a0*/  STL [R1+0x454], R13 ;  /* 0x0004540d01007387 */ /* 0x0003e20000100800 */
[----:B------:R-:W-:-:S03]  /*233b0*/  ISETP.GE.U32.AND.EX P0, PT, R13, UR7, PT, P0 ;  /* 0x000000070d007c0c */ /* 0x000fc6000bf06100 */
[----:B------:R1:W-:Y:S04]  /*233c0*/  STL [R1+0x458], R11 ;  /* 0x0004580b01007387 */ /* 0x0003e80000100800 */
[----:B------:R1:W-:Y:S06]  /*233d0*/  STL [R1+0x45c], R2 ;  /* 0x00045c0201007387 */ /* 0x0003ec0000100800 */
[----:B------:R-:W-:Y:S05]  /*233e0*/  @P0 BRA `(.L_x_546) ;  /* 0x0000000400740947 */ /* 0x000fea0003800000 */
[----:B------:R-:W2:Y:S01]  /*233f0*/  S2R R8, SR_CTAID.X ;  /* 0x0000000000087919 */ /* 0x000ea20000002500 */
[----:B------:R-:W-:Y:S01]  /*23400*/  ULDC.64 UR18, c[0x0][0x628] ;  /* 0x00018a0000127ab9 */ /* 0x000fe20000000a00 */
[----:B------:R-:W3:Y:S01]  /*23410*/  LDC R9, c[0x0][0x144] ;  /* 0x00005100ff097b82 */ /* 0x000ee20000000800 */
[----:B------:R-:W-:Y:S01]  /*23420*/  ULDC UR6, c[0x0][0x150] ;  /* 0x0000540000067ab9 */ /* 0x000fe20000000800 */
[----:B------:R-:W4:Y:S01]  /*23430*/  S2R R12, SR_CTAID.Y ;  /* 0x00000000000c7919 */ /* 0x000f220000002600 */
[----:B------:R-:W-:Y:S01]  /*23440*/  ISETP.NE.U32.AND P0, PT, RZ, UR18, PT ;  /* 0x00000012ff007c0c */ /* 0x000fe2000bf05070 */
[----:B------:R-:W-:Y:S01]  /*23450*/  ULDC UR14, c[0x0][0x630] ;  /* 0x00018c00000e7ab9 */ /* 0x000fe20000000800 */
[----:B------:R-:W-:Y:S02]  /*23460*/  R2UR UR16, R11 ;  /* 0x000000000b1072ca */ /* 0x000fe400000e0000 */
[----:B------:R-:W-:Y:S01]  /*23470*/  ISETP.NE.AND.EX P0, PT, RZ, UR19, PT, P0 ;  /* 0x00000013ff007c0c */ /* 0x000fe2000bf05300 */
[----:B0-----:R-:W0:Y:S01]  /*23480*/  LDC.64 R6, c[0x0][0x620] ;  /* 0x00018800ff067b82 */ /* 0x001e220000000a00 */
[----:B------:R-:W-:-:S02]  /*23490*/  R2UR UR17, R13 ;  /* 0x000000000d1172ca */ /* 0x000fc400000e0000 */
[----:B--2---:R-:W-:-:S05]  /*234a0*/  I2FP.F32.U32 R0, R8 ;  /* 0x0000000800007245 */ /* 0x004fca0000201000 */
[----:B------:R-:W-:-:S06]  /*234b0*/  FMUL R0, R0, UR6 ;  /* 0x0000000600007c20 */ /* 0x000fcc0008400000 */
[----:B------:R-:W2:Y:S01]  /*234c0*/  F2I.U32.TRUNC.NTZ R0, R0 ;  /* 0x0000000000007305 */ /* 0x000ea2000020f000 */
[----:B----4-:R-:W-:Y:S05]  /*234d0*/  @!P0 BRA `(.L_x_547) ;  /* 0x0000000000308947 */ /* 0x010fea0003800000 */
        /* <DEDUP_REMOVED lines=12> */
.L_x_547:
[----:B------:R-:W-:Y:S01]  /*235a0*/  USHF.R.U64 UR10, UR16, UR14, UR17 ;  /* 0x0000000e100a7299 */ /* 0x000fe20008001211 */
[----:B------:R-:W4:Y:S01]  /*235b0*/  LDC.64 R20, c[0x0][0x640] ;  /* 0x00019000ff147b82 */ /* 0x000f220000000a00 */
[----:B------:R-:W-:Y:S01]  /*235c0*/  USHF.R.U32.HI UR6, URZ, UR14, UR17 ;  /* 0x0000000e3f067299 */ /* 0x000fe20008011611 */
[----:B--2---:R-:W-:Y:S02]  /*235d0*/  IMAD.MOV R10, RZ, RZ, -R0 ;  /* 0x000000ffff0a7224 */ /* 0x004fe400078e0a00 */
[----:B-1----:R-:W-:Y:S01]  /*235e0*/  IMAD.MOV.U32 R2, RZ, RZ, R11 ;  /* 0x000000ffff027224 */ /* 0x002fe200078e000b */
[----:B------:R-:W-:Y:S01]  /*235f0*/  IADD3 R5, P0, RZ, -UR10, RZ ;  /* 0x8000000aff057c10 */ /* 0x000fe2000ff1e0ff */
[----:B---3--:R-:W-:Y:S02]  /*23600*/  IMAD R17, R9, R10, R8 ;  /* 0x0000000a09117224 */ /* 0x008fe400078e0208 */
[----:B------:R-:W1:Y:S02]  /*23610*/  LDC R4, c[0x0][0x618] ;  /* 0x00018600ff047b82 */ /* 0x000e640000000800 */
[----:B------:R-:W-:Y:S01]  /*23620*/  IMAD.X R3, RZ, RZ, ~UR6, P0 ;  /* 0x80000006ff037e24 */ /* 0x000fe200080e06ff */
[----:B------:R-:W-:-:S03]  /*23630*/  ULDC UR6, c[0x0][0x154] ;  /* 0x0000550000067ab9 */ /* 0x000fc60000000800 */
[-C--:B0-----:R-:W-:Y:S02]  /*23640*/  IMAD R0, R3, R6.reuse, RZ ;  /* 0x0000000603007224 */ /* 0x081fe400078e02ff */
[----:B------:R-:W0:Y:S01]  /*23650*/  LDC R14, c[0x0][0x608] ;  /* 0x00018200ff0e7b82 */ /* 0x000e220000000800 */
[----:B------:R-:W-:Y:S02]  /*23660*/  IMAD.MOV.U32 R3, RZ, RZ, R13 ;  /* 0x000000ffff037224 */ /* 0x000fe400078e000d */
[----:B------:R-:W-:-:S05]  /*23670*/  IMAD.WIDE.U32 R2, R5, R6, R2 ;  /* 0x0000000605027225 */ /* 0x000fca00078e0002 */
[----:B------:R-:W2:Y:S01]  /*23680*/  LDC R18, c[0x0][0x658] ;  /* 0x00019600ff127b82 */ /* 0x000ea20000000800 */
[----:B------:R-:W-:Y:S01]  /*23690*/  IMAD R5, R5, R7, R0 ;  /* 0x0000000705057224 */ /* 0x000fe200078e0200 */
[----:B------:R-:W-:Y:S01]  /*236a0*/  I2FP.F32.U32 R0, R12 ;  /* 0x0000000c00007245 */ /* 0x000fe20000201000 */
[----:B------:R-:W-:Y:S01]  /*236b0*/  IMAD.MOV.U32 R7, RZ, RZ, 0x1 ;  /* 0x00000001ff077424 */ /* 0x000fe200078e00ff */
[----:B----4-:R-:W-:Y:S01]  /*236c0*/  ISETP.NE.U32.AND P0, PT, R20, RZ, PT ;  /* 0x000000ff1400720c */ /* 0x010fe20003f05070 */
[----:B------:R-:W-:Y:S02]  /*236d0*/  IMAD.IADD R3, R3, 0x1, R5 ;  /* 0x0000000103037824 */ /* 0x000fe400078e0205 */
[----:B------:R-:W-:Y:S01]  /*236e0*/  FMUL R0, R0, UR6 ;  /* 0x0000000600007c20 */ /* 0x000fe20008400000 */
[----:B------:R-:W3:Y:S01]  /*236f0*/  LDC R15, c[0x0][0x148] ;  /* 0x00005200ff0f7b82 */ /* 0x000ee20000000800 */
[----:B------:R-:W-:Y:S01]  /*23700*/  ISETP.NE.AND.EX P0, PT, R21, RZ, PT, P0 ;  /* 0x000000ff1500720c */ /* 0x000fe20003f05300 */
[----:B------:R-:W-:Y:S01]  /*23710*/  IMAD.MOV.U32 R5, RZ, RZ, -0x1 ;  /* 0xffffffffff057424 */ /* 0x000fe200078e00ff */
[-CC-:B-1----:R-:W-:Y:S01]  /*23720*/  SHF.R.U64 R10, R2, R4.reuse, R3.reuse ;  /* 0x00000004020a7219 */ /* 0x182fe20000001203 */
[----:B------:R1:W4:Y:S01]  /*23730*/  F2I.U32.TRUNC.NTZ R13, R0 ;  /* 0x00000000000d7305 */ /* 0x000322000020f000 */
[----:B------:R-:W-:-:S03]  /*23740*/  SHF.R.U32.HI R3, RZ, R4, R3 ;  /* 0x00000004ff037219 */ /* 0x000fc60000011603 */
[----:B------:R-:W1:Y:S01]  /*23750*/  LDC R16, c[0x0][0x600] ;  /* 0x00018000ff107b82 */ /* 0x000e620000000800 */
[-CC-:B0-----:R-:W-:Y:S02]  /*23760*/  SHF.R.U64 R8, R10, R14.reuse, R3.reuse ;  /* 0x0000000e0a087219 */ /* 0x181fe40000001203 */
[----:B------:R-:W-:-:S05]  /*23770*/  SHF.R.U32.HI R3, RZ, R14, R3 ;  /* 0x0000000eff037219 */ /* 0x000fca0000011603 */
[----:B------:R-:W0:Y:S01]  /*23780*/  LDC R22, c[0x0][0x648] ;  /* 0x00019200ff167b82 */ /* 0x000e220000000800 */
[-CC-:B--2---:R-:W-:Y:S02]  /*23790*/  SHF.R.U64 R11, R8, R18.reuse, R3.reuse ;  /* 0x00000012080b7219 */ /* 0x184fe40000001203 */
[-C--:B------:R-:W-:Y:S02]  /*237a0*/  SHF.L.U32 R5, R5, R18.reuse, RZ ;  /* 0x0000001205057219 */ /* 0x080fe400000006ff */
[-C--:B------:R-:W-:Y:S01]  /*237b0*/  SHF.R.U32.HI R3, RZ, R18.reuse, R3 ;  /* 0x00000012ff037219 */ /* 0x080fe20000011603 */
[----:B------:R-:W-:Y:S01]  /*237c0*/  IMAD.MOV.U32 R2, RZ, RZ, R11 ;  /* 0x000000ffff027224 */ /* 0x000fe200078e000b */
[----:B------:R-:W-:Y:S01]  /*237d0*/  SHF.L.U32 R40, R7, R18, RZ ;  /* 0x0000001207287219 */ /* 0x000fe200000006ff */
[----:B------:R-:W2:Y:S01]  /*237e0*/  LDC R23, c[0x0][0x638] ;  /* 0x00018e00ff177b82 */ /* 0x000ea20000000800 */
[----:B------:R-:W-:-:S07]  /*237f0*/  LOP3.LUT R19, RZ, R5, RZ, 0x33, !PT ;  /* 0x00000005ff137212 */ /* 0x000fce00078e33ff */
[----:B------:R-:W0:Y:S01]  /*23800*/  LDC R24, c[0x0][0x610] ;  /* 0x00018400ff187b82 */ /* 0x000e220000000800 */
[----:B----4-:R-:W-:Y:S05]  /*23810*/  @!P0 BRA `(.L_x_548) ;  /* 0x0000000000288947 */ /* 0x010fea0003800000 */
[----:B-1----:R-:W1:Y:S02]  /*23820*/  LDC R0, c[0x0][0x64c] ;  /* 0x00019300ff007b82 */ /* 0x002e640000000800 */
[----:B-1----:R-:W-:-:S05]  /*23830*/  IADD3 R7, P0, R11, R0, RZ ;  /* 0x000000000b077210 */ /* 0x002fca0007f1e0ff */
        /* <DEDUP_REMOVED lines=8> */
.L_x_548:
[----:B01----:R-:W-:Y:S01]  /*238c0*/  SHF.R.U64 R0, R2, R22, R3 ;  /* 0x0000001602007219 */ /* 0x003fe20000001203 */
[----:B------:R-:W-:Y:S01]  /*238d0*/  VIADD R5, R16, 0xffffffff ;  /* 0xffffffff10057836 */ /* 0x000fe20000000000 */
[----:B------:R-:W-:Y:S01]  /*238e0*/  LOP3.LUT R3, R8, R19, RZ, 0xc0, !PT ;  /* 0x0000001308037212 */ /* 0x000fe200078ec0ff */
[----:B------:R-:W-:Y:S02]  /*238f0*/  IMAD.MOV R13, RZ, RZ, -R13 ;  /* 0x000000ffff0d7224 */ /* 0x000fe400078e0a0d */
[----:B------:R-:W-:Y:S02]  /*23900*/  IMAD.MOV R2, RZ, RZ, -R0 ;  /* 0x000000ffff027224 */ /* 0x000fe400078e0a00 */
[----:B------:R-:W-:Y:S01]  /*23910*/  IMAD R40, R40, R0, R3 ;  /* 0x0000000028287224 */ /* 0x000fe200078e0203 */
[----:B------:R-:W-:Y:S01]  /*23920*/  LOP3.LUT R3, R10, R5, RZ, 0xc0, !PT ;  /* 0x000000050a037212 */ /* 0x000fe200078ec0ff */
[----:B---3--:R-:W-:Y:S02]  /*23930*/  @P4 IMAD R17, R15, R13, R12 ;  /* 0x0000000d0f114224 */ /* 0x008fe400078e020c */
[----:B--2---:R-:W-:-:S02]  /*23940*/  IMAD R0, R2, R23, R11 ;  /* 0x0000001702007224 */ /* 0x004fc400078e020b */
[----:B------:R-:W-:Y:S02]  /*23950*/  IMAD.MOV.U32 R2, RZ, RZ, 0x1 ;  /* 0x00000001ff027424 */ /* 0x000fe400078e00ff */
[----:B------:R-:W-:Y:S02]  /*23960*/  IMAD R40, R40, R24, R17 ;  /* 0x0000001828287224 */ /* 0x000fe400078e0211 */
[----:B------:R-:W-:Y:S01]  /*23970*/  IMAD R3, R0, R16, R3 ;  /* 0x0000001000037224 */ /* 0x000fe200078e0203 */
[----:B------:R-:W-:-:S04]  /*23980*/  PRMT R0, R2, 0x7610, R0 ;  /* 0x0000761002007816 */ /* 0x000fc80000000000 */
[----:B------:R-:W-:Y:S02]  /*23990*/  SEL R2, R3, R40, !P4 ;  /* 0x0000002803027207 */ /* 0x000fe40006000000 */
[----:B------:R-:W-:-:S03]  /*239a0*/  SEL R40, R40, R3, !P4 ;  /* 0x0000000328287207 */ /* 0x000fc60006000000 */
[----:B------:R2:W-:Y:S04]  /*239b0*/  STL [R1+0x45c], R2 ;  /* 0x00045c0201007387 */ /* 0x0005e80000100800 */
.L_x_546:
[----:B------:R3:W-:Y:S01]  /*239c0*/  STL [R1+0x460], R40 ;  /* 0x0004602801007387 */ /* 0x0007e20000100800 */
[----:B------:R-:W-:-:S13]  /*239d0*/  LOP3.LUT P0, RZ, R0, 0xff, RZ, 0xc0, !PT ;  /* 0x000000ff00ff7812 */ /* 0x000fda000780c0ff */
[----:B---3--:R-:W-:Y:S05]  /*239e0*/  @P0 BRA `(.L_x_549) ;  /* 0xfffffdd400980947 */ /* 0x008fea000383ffff */
[----:B------:R-:W-:Y:S05]  /*239f0*/  EXIT ;  /* 0x000000000000794d */ /* 0x000fea0003800000 */
.L_x_3:
[----:B------:R-:W2:Y:S01]  /*23a00*/  LDL R18, [R1+0x458] ;  /* 0x0004580001127983 */ /* 0x000ea20000100800 */
[----:B------:R-:W-:-:S03]  /*23a10*/  ULDC.64 UR4, c[0x0][0x650] ;  /* 0x0001940000047ab9 */ /* 0x000fc60000000a00 */
[----:B------:R-:W3:Y:S01]  /*23a20*/  LDL R19, [R1+0x454] ;  /* 0x0004540001137983 */ /* 0x000ee20000100800 */
[----:B------:R-:W-:Y:S01]  /*23a30*/  PRMT R0, RZ, 0x7610, R0 ;  /* 0x00007610ff007816 */ /* 0x000fe20000000000 */
[----:B------:R-:W-:Y:S02]  /*23a40*/  IMAD.MOV.U32 R5, RZ, RZ, -0x1 ;  /* 0xffffffffff057424 */ /* 0x000fe400078e00ff */
[----:B------:R-:W-:Y:S02]  /*23a50*/  IMAD.MOV.U32 R4, RZ, RZ, -0x1 ;  /* 0xffffffffff047424 */ /* 0x000fe400078e00ff */
[----:B------:R-:W-:Y:S01]  /*23a60*/  IMAD.MOV.U32 R10, RZ, RZ, -0x1 ;  /* 0xffffffffff0a7424 */ /* 0x000fe200078e00ff */
[----:B--2---:R-:W-:-:S04]  /*23a70*/  ISETP.GE.U32.AND P0, PT, R18, UR4, PT ;  /* 0x0000000412007c0c */ /* 0x004fc8000bf06070 */
[----:B---3--:R-:W-:-:S13]  /*23a80*/  ISETP.GE.U32.AND.EX P0, PT, R19, UR5, PT, P0 ;  /* 0x0000000513007c0c */ /* 0x008fda000bf06100 */
[----:B------:R-:W-:Y:S05]  /*23a90*/  @P0 BRA `(.L_x_550) ;  /* 0x0000000400600947 */ /* 0x000fea0003800000 */
[----:B------:R-:W0:Y:S01]  /*23aa0*/  LDC.64 R12, c[0x0][0x628] ;  /* 0x00018a00ff0c7b82 */ /* 0x000e220000000a00 */
[----:B------:R-:W-:Y:S02]  /*23ab0*/  IMAD.MOV.U32 R8, RZ, RZ, R18 ;  /* 0x000000ffff087224 */ /* 0x000fe400078e0012 */
[----:B------:R-:W-:-:S05]  /*23ac0*/  IMAD.MOV.U32 R9, RZ, RZ, R19 ;  /* 0x000000ffff097224 */ /* 0x000fca00078e0013 */
[----:B------:R-:W1:Y:S08]  /*23ad0*/  LDC R14, c[0x0][0x630] ;  /* 0x00018c00ff0e7b82 */ /* 0x000e700000000800 */
[----:B------:R-:W2:Y:S01]  /*23ae0*/  LDC.64 R16, c[0x0][0x620] ;  /* 0x00018800ff107b82 */ /* 0x000ea20000000a00 */
[----:B0-----:R-:W-:-:S04]  /*23af0*/  ISETP.NE.U32.AND P0, PT, R12, RZ, PT ;  /* 0x000000ff0c00720c */ /* 0x001fc80003f05070 */
[----:B------:R-:W-:-:S13]  /*23b00*/  ISETP.NE.AND.EX P0, PT, R13, RZ, PT, P0 ;  /* 0x000000ff0d00720c */ /* 0x000fda0003f05300 */
[----:B-12---:R-:W-:Y:S05]  /*23b10*/  @!P0 BRA `(.L_x_551) ;  /* 0x0000000000288947 */ /* 0x006fea0003800000 */
[----:B------:R-:W0:Y:S02]  /*23b20*/  LDC R0, c[0x0][0x634] ;  /* 0x00018d00ff007b82 */ /* 0x000e240000000800 */
[----:B0-----:R-:W-:-:S05]  /*23b30*/  IADD3 R9, P0, R18, R0, RZ ;  /* 0x0000000012097210 */ /* 0x001fca0007f1e0ff */
        /* <DEDUP_REMOVED lines=8> */
.L_x_551:
[-CC-:B------:R-:W-:Y:S01]  /*23bc0*/  SHF.R.U64 R10, R8, R14.reuse, R9.reuse ;  /* 0x0000000e080a7219 */ /* 0x180fe20000001209 */
[----:B------:R-:W0:Y:S01]  /*23bd0*/  LDC R6, c[0x0][0x618] ;  /* 0x00018600ff067b82 */ /* 0x000e220000000800 */
[----:B------:R-:W-:Y:S01]  /*23be0*/  SHF.R.U32.HI R0, RZ, R14, R9 ;  /* 0x0000000eff007219 */ /* 0x000fe20000011609 */
[----:B------:R-:W-:Y:S01]  /*23bf0*/  ULDC UR4, c[0x0][0x150] ;  /* 0x0000540000047ab9 */ /* 0x000fe20000000800 */
[----:B------:R-:W-:Y:S01]  /*23c00*/  IADD3 R3, P0, RZ, -R10, RZ ;  /* 0x8000000aff037210 */ /* 0x000fe20007f1e0ff */
[----:B------:R-:W-:Y:S01]  /*23c10*/  IMAD.MOV.U32 R4, RZ, RZ, R18 ;  /* 0x000000ffff047224 */ /* 0x000fe200078e0012 */
[----:B------:R-:W-:Y:S01]  /*23c20*/  I2FP.F32.U32 R8, R2 ;  /* 0x0000000200087245 */ /* 0x000fe20000201000 */
[----:B------:R-:W-:Y:S02]  /*23c30*/  IMAD.MOV.U32 R5, RZ, RZ, R19 ;  /* 0x000000ffff057224 */ /* 0x000fe400078e0013 */
[----:B------:R-:W1:Y:S01]  /*23c40*/  LDC.64 R20, c[0x0][0x640] ;  /* 0x00019000ff147b82 */ /* 0x000e620000000a00 */
[----:B------:R-:W-:-:S02]  /*23c50*/  IMAD.X R7, RZ, RZ, ~R0, P0 ;  /* 0x000000ffff077224 */ /* 0x000fc400000e0e00 */
[----:B------:R-:W-:Y:S01]  /*23c60*/  FMUL R9, R8, UR4 ;  /* 0x0000000408097c20 */ /* 0x000fe20008400000 */
[----:B------:R-:W-:Y:S01]  /*23c70*/  IMAD.WIDE.U32 R4, R3, R16, R4 ;  /* 0x0000001003047225 */ /* 0x000fe200078e0004 */
[----:B------:R-:W-:-:S03]  /*23c80*/  ULDC UR4, c[0x0][0x154] ;  /* 0x0000550000047ab9 */ /* 0x000fc60000000800 */
[----:B------:R-:W-:Y:S01]  /*23c90*/  IMAD R0, R7, R16, RZ ;  /* 0x0000001007007224 */ /* 0x000fe200078e02ff */
[----:B------:R-:W2:Y:S01]  /*23ca0*/  LDC R13, c[0x0][0x144] ;  /* 0x00005100ff0d7b82 */ /* 0x000ea20000000800 */
[----:B------:R-:W3:Y:S02]  /*23cb0*/  F2I.U32.TRUNC.NTZ R9, R9 ;  /* 0x0000000900097305 */ /* 0x000ee4000020f000 */
[----:B------:R-:W-:-:S04]  /*23cc0*/  IMAD R3, R3, R17, R0 ;  /* 0x0000001103037224 */ /* 0x000fc800078e0200 */
[----:B------:R-:W-:Y:S01]  /*23cd0*/  IMAD.IADD R3, R5, 0x1, R3 ;  /* 0x0000000105037824 */ /* 0x000fe200078e0203 */
[----:B------:R-:W4:Y:S04]  /*23ce0*/  LDC R12, c[0x0][0x608] ;  /* 0x00018200ff0c7b82 */ /* 0x000f280000000800 */
[-C--:B0-----:R-:W-:Y:S02]  /*23cf0*/  SHF.R.U64 R8, R4, R6.reuse, R3 ;  /* 0x0000000604087219 */ /* 0x081fe40000001203 */
[----:B------:R-:W-:Y:S02]  /*23d00*/  I2FP.F32.U32 R4, R11 ;  /* 0x0000000b00047245 */ /* 0x000fe40000201000 */
[----:B------:R-:W0:Y:S01]  /*23d10*/  LDC R7, c[0x0][0x658] ;  /* 0x00019600ff077b82 */ /* 0x000e220000000800 */
[----:B-1----:R-:W-:Y:S01]  /*23d20*/  ISETP.NE.U32.AND P0, PT, R20, RZ, PT ;  /* 0x000000ff1400720c */ /* 0x002fe20003f05070 */
[----:B---3--:R-:W-:Y:S01]  /*23d30*/  IMAD.MOV R0, RZ, RZ, -R9 ;  /* 0x000000ffff007224 */ /* 0x008fe200078e0a09 */
[----:B------:R-:W-:Y:S01]  /*23d40*/  SHF.R.U32.HI R3, RZ, R6, R3 ;  /* 0x00000006ff037219 */ /* 0x000fe20000011603 */
[----:B------:R-:W-:Y:S01]  /*23d50*/  FMUL R4, R4, UR4 ;  /* 0x0000000404047c20 */ /* 0x000fe20008400000 */
[----:B------:R-:W-:Y:S01]  /*23d60*/  ISETP.NE.AND.EX P0, PT, R21, RZ, PT, P0 ;  /* 0x000000ff1500720c */ /* 0x000fe20003f05300 */
[----:B------:R-:W-:-:S02]  /*23d70*/  IMAD.MOV.U32 R6, RZ, RZ, -0x1 ;  /* 0xffffffffff067424 */ /* 0x000fc400078e00ff */
[----:B------:R-:W1:Y:S01]  /*23d80*/  LDC R14, c[0x0][0x148] ;  /* 0x00005200ff0e7b82 */ /* 0x000e620000000800 */
[----:B--2---:R-:W-:Y:S02]  /*23d90*/  IMAD R18, R13, R0, R2 ;  /* 0x000000000d127224 */ /* 0x004fe400078e0202 */
[----:B------:R-:W-:-:S05]  /*23da0*/  IMAD.MOV.U32 R2, RZ, RZ, 0x1 ;  /* 0x00000001ff027424 */ /* 0x000fca00078e00ff */
[----:B------:R-:W2:Y:S01]  /*23db0*/  LDC R16, c[0x0][0x600] ;  /* 0x00018000ff107b82 */ /* 0x000ea20000000800 */
[-CC-:B----4-:R-:W-:Y:S02]  /*23dc0*/  SHF.R.U64 R13, R8, R12.reuse, R3.reuse ;  /* 0x0000000c080d7219 */ /* 0x190fe40000001203 */
[----:B------:R-:W-:Y:S02]  /*23dd0*/  SHF.R.U32.HI R0, RZ, R12, R3 ;  /* 0x0000000cff007219 */ /* 0x000fe40000011603 */
[----:B------:R3:W4:Y:S03]  /*23de0*/  F2I.U32.TRUNC.NTZ R12, R4 ;  /* 0x00000004000c7305 */ /* 0x000726000020f000 */
[----:B------:R-:W1:Y:S01]  /*23df0*/  LDC R17, c[0x0][0x648] ;  /* 0x00019200ff117b82 */ /* 0x000e620000000800 */
[-C--:B0-----:R-:W-:Y:S02]  /*23e00*/  SHF.R.U64 R15, R13, R7.reuse, R0 ;  /* 0x000000070d0f7219 */ /* 0x081fe40000001200 */
[----:B------:R-:W-:-:S02]  /*23e10*/  SHF.L.U32 R6, R6, R7, RZ ;  /* 0x0000000706067219 */ /* 0x000fc400000006ff */
[-C--:B------:R-:W-:Y:S01]  /*23e20*/  SHF.L.U32 R22, R2, R7.reuse, RZ ;  /* 0x0000000702167219 */ /* 0x080fe200000006ff */
[----:B------:R-:W-:Y:S01]  /*23e30*/  IMAD.MOV.U32 R2, RZ, RZ, R15 ;  /* 0x000000ffff027224 */ /* 0x000fe200078e000f */
[----:B------:R-:W-:Y:S01]  /*23e40*/  SHF.R.U32.HI R3, RZ, R7, R0 ;  /* 0x00000007ff037219 */ /* 0x000fe20000011600 */
[----:B------:R-:W0:Y:S01]  /*23e50*/  LDC R19, c[0x0][0x638] ;  /* 0x00018e00ff137b82 */ /* 0x000e220000000800 */
[----:B------:R-:W-:-:S07]  /*23e60*/  LOP3.LUT R24, RZ, R6, RZ, 0x33, !PT ;  /* 0x00000006ff187212 */ /* 0x000fce00078e33ff */
        /* <DEDUP_REMOVED lines=12> */
.L_x_552:
[----:B-1----:R-:W-:Y:S01]  /*23f30*/  SHF.R.U64 R3, R2, R17, R3 ;  /* 0x0000001102037219 */ /* 0x002fe20000001203 */
[----:B--2---:R-:W-:Y:S01]  /*23f40*/  VIADD R7, R16, 0xffffffff ;  /* 0xffffffff10077836 */ /* 0x004fe20000000000 */
[----:B------:R-:W-:Y:S01]  /*23f50*/  LOP3.LUT R0, R13, R24, RZ, 0xc0, !PT ;  /* 0x000000180d007212 */ /* 0x000fe200078ec0ff */
[----:B------:R-:W-:Y:S02]  /*23f60*/  IMAD.MOV R12, RZ, RZ, -R12 ;  /* 0x000000ffff0c7224 */ /* 0x000fe400078e0a0c */
[----:B------:R-:W-:Y:S02]  /*23f70*/  IMAD.MOV R2, RZ, RZ, -R3 ;  /* 0x000000ffff027224 */ /* 0x000fe400078e0a03 */
[----:B------:R-:W-:Y:S01]  /*23f80*/  IMAD R5, R22, R3, R0 ;  /* 0x0000000316057224 */ /* 0x000fe200078e0200 */
[----:B------:R-:W-:Y:S01]  /*23f90*/  LOP3.LUT R3, R8, R7, RZ, 0xc0, !PT ;  /* 0x0000000708037212 */ /* 0x000fe200078ec0ff */
[----:B------:R-:W-:Y:S02]  /*23fa0*/  @P4 IMAD R18, R14, R12, R11 ;  /* 0x0000000c0e124224 */ /* 0x000fe400078e020b */
[----:B0-----:R-:W-:-:S02]  /*23fb0*/  IMAD R0, R2, R19, R15 ;  /* 0x0000001302007224 */ /* 0x001fc400078e020f */
[----:B------:R-:W-:Y:S02]  /*23fc0*/  IMAD.MOV.U32 R4, RZ, RZ, 0x1 ;  /* 0x00000001ff047424 */ /* 0x000fe400078e00ff */
[----:B------:R-:W-:Y:S02]  /*23fd0*/  IMAD R5, R5, R23, R18 ;  /* 0x0000001705057224 */ /* 0x000fe400078e0212 */
[----:B------:R-:W-:Y:S01]  /*23fe0*/  IMAD R2, R0, R16, R3 ;  /* 0x0000001000027224 */ /* 0x000fe200078e0203 */
[----:B------:R-:W-:-:S04]  /*23ff0*/  PRMT R0, R4, 0x7610, R0 ;  /* 0x0000761004007816 */ /* 0x000fc80000000000 */
[----:B------:R-:W-:Y:S02]  /*24000*/  SEL R4, R2, R5, !P4 ;  /* 0x0000000502047207 */ /* 0x000fe40006000000 */
[----:B------:R-:W-:-:S07]  /*24010*/  SEL R5, R5, R2, !P4 ;  /* 0x0000000205057207 */ /* 0x000fce0006000000 */
.L_x_550:
[----:B------:R-:W-:-:S08]  /*24020*/  NOP ;  /* 0x0000000000007918 */ /* 0x000fd00000000000 */
[----:B------:R-:W0:-:S00]  /*24030*/  USETMAXREG.DEALLOC.CTAPOOL 0x18 ;  /* 0x00000018000079c8 */ /* 0x000e0000080e0500 */
[----:B------:R-:W-:-:S13]  /*24040*/  ISETP.NE.AND P0, PT, RZ, UR8, PT ;  /* 0x00000008ff007c0c */ /* 0x000fda000bf05270 */
[----:B------:R-:W-:Y:S05]  /*24050*/  @P0 EXIT ;  /* 0x000000000000094d */ /* 0x000fea0003800000 */
[----:B0-----:R-:W-:Y:S01]  /*24060*/  LOP3.LUT P0, RZ, R0, 0xff, RZ, 0xc0, !PT ;  /* 0x000000ff00ff7812 */ /* 0x001fe2000780c0ff */
[----:B------:R-:W-:Y:S02]  /*24070*/  IMAD.MOV.U32 R6, RZ, RZ, 0x1 ;  /* 0x00000001ff067424 */ /* 0x000fe400078e00ff */
[----:B------:R-:W-:-:S10]  /*24080*/  IMAD.MOV.U32 R7, RZ, RZ, RZ ;  /* 0x000000ffff077224 */ /* 0x000fd400078e00ff */
[----:B------:R-:W-:Y:S05]  /*24090*/  @!P0 BRA `(.L_x_553) ;  /* 0x0000000c00408947 */ /* 0x000fea0003800000 */
[----:B------:R-:W0:Y:S01]  /*240a0*/  LDC R0, c[0x0][0x28c] ;  /* 0x0000a300ff007b82 */ /* 0x000e220000000800 */
[----:B------:R-:W1:Y:S01]  /*240b0*/  S2R R2, SR_TID.X ;  /* 0x0000000000027919 */ /* 0x000e620000002100 */
[----:B------:R-:W-:Y:S01]  /*240c0*/  ULDC UR5, c[0x0][0x658] ;  /* 0x0001960000057ab9 */ /* 0x000fe20000000800 */
[----:B------:R-:W-:Y:S01]  /*240d0*/  UMOV UR7, 0xffffffff ;  /* 0xffffffff00077882 */ /* 0x000fe20000000000 */
[----:B------:R-:W-:Y:S01]  /*240e0*/  ULDC UR6, c[0x0][0xc] ;  /* 0x0000030000067ab9 */ /* 0x000fe20000000800 */
[----:B------:R-:W-:Y:S01]  /*240f0*/  USHF.L.U32 UR8, UR7, UR5, URZ ;  /* 0x0000000507087299 */ /* 0x000fe2000800063f */
[----:B------:R-:W-:Y:S01]  /*24100*/  BSSY B0, `(.L_x_553) ;  /* 0x00000c9000007945 */ /* 0x000fe20003800000 */
[----:B------:R-:W-:Y:S01]  /*24110*/  UMOV UR9, 0x1 ;  /* 0x0000000100097882 */ /* 0x000fe20000000000 */
[----:B------:R-:W-:Y:S01]  /*24120*/  ULDC UR7, c[0x0][0x10] ;  /* 0x0000040000077ab9 */ /* 0x000fe20000000800 */
[----:B------:R-:W-:Y:S01]  /*24130*/  USHF.L.U32 UR18, UR9, UR5, URZ ;  /* 0x0000000509127299 */ /* 0x000fe2000800063f */
[----:B------:R-:W-:Y:S01]  /*24140*/  IMAD.MOV.U32 R9, RZ, RZ, 0x1 ;  /* 0x00000001ff097424 */ /* 0x000fe200078e00ff */
[----:B------:R-:W-:Y:S01]  /*24150*/  UIMAD.WIDE.U32 UR6, UR6, UR7, URZ ;  /* 0x00000007060672a5 */ /* 0x000fe2000f8e003f */
[----:B------:R-:W-:Y:S01]  /*24160*/  IMAD.MOV.U32 R6, RZ, RZ, 0x1 ;  /* 0x00000001ff067424 */ /* 0x000fe200078e00ff */
[----:B------:R-:W-:Y:S01]  /*24170*/  ULDC UR5, c[0x0][0x14] ;  /* 0x0000050000057ab9 */ /* 0x000fe20000000800 */
[----:B------:R-:W-:Y:S01]  /*24180*/  IMAD.MOV.U32 R7, RZ, RZ, RZ ;  /* 0x000000ffff077224 */ /* 0x000fe200078e00ff */
[----:B------:R-:W-:-:S02]  /*24190*/  UIMAD.WIDE.U32 UR20, UR6, UR5, URZ ;  /* 0x00000005061472a5 */ /* 0x000fc4000f8e003f */
[----:B------:R-:W-:Y:S01]  /*241a0*/  UIMAD UR16, UR7, UR5, URZ ;  /* 0x00000005071072a4 */ /* 0x000fe2000f8e023f */
[----:B------:R-:W-:Y:S01]  /*241b0*/  ULDC UR4, c[0x0][0x600] ;  /* 0x0001800000047ab9 */ /* 0x000fe20000000800 */
[----:B------:R-:W-:Y:S02]  /*241c0*/  ULOP3.LUT UR24, UR13, 0x2, URZ, 0xfc, !UPT ;  /* 0x000000020d187892 */ /* 0x000fe4000f8efc3f */
[----:B------:R-:W-:Y:S01]  /*241d0*/  UIADD3 UR4, UR4, -0x1, URZ ;  /* 0xffffffff04047890 */ /* 0x000fe2000fffe03f */
[----:B0-----:R-:W-:Y:S01]  /*241e0*/  VIADD R0, R0, 0x3f ;  /* 0x0000003f00007836 */ /* 0x001fe20000000000 */
[----:B------:R-:W-:Y:S02]  /*241f0*/  ULOP3.LUT UR17, URZ, UR8, URZ, 0x33, !UPT ;  /* 0x000000083f117292 */ /* 0x000fe4000f8e333f */
[----:B------:R-:W-:Y:S02]  /*24200*/  UIADD3 UR16, UR21, UR16, URZ ;  /* 0x0000001015107290 */ /* 0x000fe4000fffe03f */
[----:B------:R-:W-:Y:S01]  /*24210*/  SHF.R.S32.HI R3, RZ, 0x1f, R0 ;  /* 0x0000001fff037819 */ /* 0x000fe20000011400 */
[----:B------:R-:W-:-:S03]  /*24220*/  ULDC.64 UR22, c[0x0][0x198] ;  /* 0x0000660000167ab9 */ /* 0x000fc60000000a00 */
[----:B------:R-:W-:Y:S02]  /*24230*/  LEA.HI R0, R3, R0, RZ, 0x6 ;  /* 0x0000000003007211 */ /* 0x000fe400078f30ff */
[C---:B-1----:R-:W-:Y:S02]  /*24240*/  LOP3.LUT P2, RZ, R2.reuse, 0x7f, RZ, 0xc0, !PT ;  /* 0x0000007f02ff7812 */ /* 0x042fe4000784c0ff */
[----:B------:R-:W-:Y:S02]  /*24250*/  SHF.R.S32.HI R0, RZ, 0x6, R0 ;  /* 0x00000006ff007819 */ /* 0x000fe40000011400 */
[----:B------:R-:W-:-:S03]  /*24260*/  LOP3.LUT P0, RZ, R2, 0x1f, RZ, 0xc0, !PT ;  /* 0x0000001f02ff7812 */ /* 0x000fc6000780c0ff */
[----:B------:R-:W-:Y:S01]  /*24270*/  VIADD R14, R0, 0x1 ;  /* 0x00000001000e7836 */ /* 0x000fe20000000000 */
[----:B------:R-:W-:-:S13]  /*24280*/  PLOP3.LUT P0, PT, P0, P2, PT, 0x8a, 0x0 ;  /* 0x000000000000781c */ /* 0x000fda0000705172 */
.L_x_565:
[----:B------:R-:W-:-:S03]  /*24290*/  UMOV UR5, 0xffffffff ;  /* 0xffffffff00057882 */ /* 0x000fc60000000000 */
[----:B------:R-:W-:Y:S05]  /*242a0*/  BRA.DIV UR5, `(.L_x_554) ;  /* 0x0000000e05dc7947 */ /* 0x000fea000b800000 */
[----:B------:R-:W-:-:S13]  /*242b0*/  ELECT P1, URZ, PT ;  /* 0x00000000003f782f */ /* 0x000fda0003820000 */
.L_x_577:
[----:B------:R-:W0:Y:S01]  /*242c0*/  LDC R2, c[0x0][0x28c] ;  /* 0x0000a300ff027b82 */ /* 0x000e220000000800 */
[----:B------:R-:W-:Y:S01]  /*242d0*/  BSSY B1, `(.L_x_555) ;  /* 0x0000035000017945 */ /* 0x000fe20003800000 */
[----:B0-----:R-:W-:-:S13]  /*242e0*/  ISETP.LT.OR P1, PT, R2, 0x1, !P1 ;  /* 0x000000010200780c */ /* 0x001fda0004f21670 */
[----:B------:R-:W-:Y:S05]  /*242f0*/  @P1 BRA `(.L_x_556) ;  /* 0x0000000000c81947 */ /* 0x000fea0003800000 */
[----:B------:R-:W-:Y:S02]  /*24300*/  IMAD.SHL.U32 R4, R4, 0x100, RZ ;  /* 0x0000010004047824 */ /* 0x000fe400078e00ff */
[----:B------:R-:W-:Y:S02]  /*24310*/  IMAD.SHL.U32 R5, R5, 0x100, RZ ;  /* 0x0000010005057824 */ /* 0x000fe400078e00ff */
[----:B------:R-:W-:Y:S02]  /*24320*/  IMAD.MOV.U32 R13, RZ, RZ, RZ ;  /* 0x000000ffff0d7224 */ /* 0x000fe400078e00ff */
[----:B------:R-:W-:Y:S02]  /*24330*/  IMAD.MOV.U32 R3, RZ, RZ, R14 ;  /* 0x000000ffff037224 */ /* 0x000fe400078e000e */
[----:B------:R-:W-:Y:S02]  /*24340*/  IMAD.MOV.U32 R2, RZ, RZ, R6 ;  /* 0x000000ffff027224 */ /* 0x000fe400078e0006 */
[----:B------:R-:W-:-:S07]  /*24350*/  IMAD.MOV.U32 R8, RZ, RZ, R7 ;  /* 0x000000ffff087224 */ /* 0x000fce00078e0007 */
.L_x_560:
[----:B------:R-:W0:Y:S01]  /*24360*/  S2R R12, SR_CgaCtaId ;  /* 0x00000000000c7919 */ /* 0x000e220000008800 */
[----:B------:R-:W-:-:S04]  /*24370*/  MOV R11, 0x400 ;  /* 0x00000400000b7802 */ /* 0x000fc80000000f00 */
[----:B0-----:R-:W-:Y:S02]  /*24380*/  LEA R15, R12, R11, 0x18 ;  /* 0x0000000b0c0f7211 */ /* 0x001fe400078ec0ff */
[----:B------:R-:W-:Y:S01]  /*24390*/  SHF.L.U32 R11, R2, 0x1f, RZ ;  /* 0x0000001f020b7819 */ /* 0x000fe200000006ff */
[----:B------:R-:W0:Y:S02]  /*243a0*/  @!P2 LDC R12, c[0x0][0x500] ;  /* 0x00014000ff0cab82 */ /* 0x000e240000000800 */
[----:B------:R-:W-:-:S04]  /*243b0*/  IMAD R16, R8, 0x8, R15 ;  /* 0x0000000808107824 */ /* 0x000fc800078e020f */
[----:B------:R-:W1:Y:S02]  /*243c0*/  SYNCS.PHASECHK.TRANS64.TRYWAIT P1, [R16+URZ+0x28], R11 ;  /* 0x0000280b100075a7 */ /* 0x000e64000802017f */
[----:B-1----:R-:W-:Y:S05]  /*243d0*/  @!P1 BRA `(.L_x_557) ;  /* 0x0000000c00b09947 */ /* 0x002fea0003800000 */
.L_x_578:
[----:B------:R-:W-:Y:S01]  /*243e0*/  UPRMT UR5, UR24, 0x9910, URZ ;  /* 0x0000991018057896 */ /* 0x000fe2000800003f */
[----:B0-----:R0:W-:Y:S03]  /*243f0*/  @!P2 SYNCS.ARRIVE.TRANS64 RZ, [R16+URZ], R12 ;  /* 0x0000000c10ffa9a7 */ /* 0x0011e6000800003f */
[----:B------:R-:W-:-:S06]  /*24400*/  UISETP.NE.AND UP0, UPT, UR5, 0x2, UPT ;  /* 0x000000020500788c */ /* 0x000fcc000bf05270 */
[----:B------:R-:W-:-:S13]  /*24410*/  PLOP3.LUT P1, PT, PT, PT, UP0, 0x80, 0x0 ;  /* 0x000000000000781c */ /* 0x000fda0003f2f008 */
[----:B0-----:R-:W-:Y:S05]  /*24420*/  @P1 BRA `(.L_x_558) ;  /* 0x0000000000041947 */ /* 0x001fea0003800000 */
[----:B------:R-:W-:Y:S01]  /*24430*/  BPT.TRAP 0x1 ;  /* 0x000000040000795c */ /* 0x000fe20000300000 */
.L_x_558:
[----:B------:R-:W-:Y:S05]  /*24440*/  @P0 BRA `(.L_x_559) ;  /* 0x0000000000040947 */ /* 0x000fea0003800000 */
[----:B------:R-:W-:Y:S01]  /*24450*/  BPT.TRAP 0x1 ;  /* 0x000000040000795c */ /* 0x000fe20000300000 */
.L_x_559:
[----:B------:R-:W-:Y:S01]  /*24460*/  IMAD R15, R8, 0x4000, R15 ;  /* 0x00004000080f7824 */ /* 0x000fe200078e020f */
[----:B------:R-:W-:Y:S01]  /*24470*/  R2UR UR9, R16 ;  /* 0x00000000100972ca */ /* 0x000fe200000e0000 */
[----:B------:R-:W-:Y:S01]  /*24480*/  VIADD R3, R3, 0xffffffff ;  /* 0xffffffff03037836 */ /* 0x000fe20000000000 */
[----:B------:R-:W-:Y:S01]  /*24490*/  UIADD3 UR6, UP0, UR22, 0xf0, URZ ;  /* 0x000000f016067890 */ /* 0x000fe2000ff1e03f */
[----:B------:R-:W-:Y:S01]  /*244a0*/  R2UR UR11, R5 ;  /* 0x00000000050b72ca */ /* 0x000fe200000e0000 */
[----:B------:R-:W-:Y:S01]  /*244b0*/  UIADD3 UR26, UP1, UR22, 0x1f0, URZ ;  /* 0x000001f0161a7890 */ /* 0x000fe2000ff3e03f */
[----:B------:R-:W-:Y:S01]  /*244c0*/  R2UR UR5, R15 ;  /* 0x000000000f0572ca */ /* 0x000fe200000e0000 */
[----:B------:R-:W-:Y:S01]  /*244d0*/  UIADD3.X UR7, URZ, UR23, URZ, UP0, !UPT ;  /* 0x000000173f077290 */ /* 0x000fe200087fe43f */
[----:B------:R-:W-:Y:S01]  /*244e0*/  R2UR UR10, R13 ;  /* 0x000000000d0a72ca */ /* 0x000fe200000e0000 */
[----:B------:R-:W-:Y:S01]  /*244f0*/  VIADD R8, R8, 0x1 ;  /* 0x0000000108087836 */ /* 0x000fe20000000000 */
[----:B------:R-:W-:Y:S01]  /*24500*/  R2UR UR12, R10 ;  /* 0x000000000a0c72ca */ /* 0x000fe200000e0000 */
[----:B------:R-:W-:Y:S01]  /*24510*/  UIADD3.X UR27, URZ, UR23, URZ, UP1, !UPT ;  /* 0x000000173f1b7290 */ /* 0x000fe20008ffe43f */
[----:B------:R-:W-:Y:S01]  /*24520*/  R2UR UR19, R4 ;  /* 0x00000000041372ca */ /* 0x000fe200000e0000 */
[----:B------:R-:W-:Y:S01]  /*24530*/  UMOV UR14, 0x0 ;  /* 0x00000000000e7882 */ /* 0x000fe20000000000 */
[----:B------:R-:W-:Y:S01]  /*24540*/  ISETP.GT.AND P3, PT, R3, 0x1, PT ;  /* 0x000000010300780c */ /* 0x000fe20003f64270 */
[----:B------:R-:W-:Y:S01]  /*24550*/  UMOV UR15, 0x10000000 ;  /* 0x10000000000f7882 */ /* 0x000fe20000000000 */
[----:B------:R-:W-:Y:S01]  /*24560*/  ISETP.NE.AND P1, PT, R8, 0x5, PT ;  /* 0x000000050800780c */ /* 0x000fe20003f25270 */
[----:B------:R-:W-:-:S02]  /*24570*/  VIADD R13, R13, 0x40 ;  /* 0x000000400d0d7836 */ /* 0x000fc40000000000 */
[----:B------:R-:W-:Y:S01]  /*24580*/  UIADD3 UR8, UR5, 0x100, URZ ;  /* 0x0000010005087890 */ /* 0x000fe2000fffe03f */
[----:B-1----:R-:W-:Y:S01]  /*24590*/  SEL R11, RZ, 0x1, P1 ;  /* 0x00000001ff0b7807 */ /* 0x002fe20000800000 */
[----:B------:R-:W-:Y:S01]  /*245a0*/  UIADD3 UR5, UR5, 0x14100, URZ ;  /* 0x0001410005057890 */ /* 0x000fe2000fffe03f */
[----:B------:R-:W-:Y:S02]  /*245b0*/  SEL R8, R8, RZ, P1 ;  /* 0x000000ff08087207 */ /* 0x000fe40000800000 */
[----:B------:R-:W-:-:S04]  /*245c0*/  LOP3.LUT R2, R2, R11, RZ, 0x3c, !PT ;  /* 0x0000000b02027212 */ /* 0x000fc800078e3cff */
[----:B------:R0:W-:Y:S02]  /*245d0*/  UTMALDG.3D [UR8], [UR6], desc[UR14] ;  /* 0x00000e08060075b4 */ /* 0x0001e40008011000 */
[----:B0-----:R-:W-:Y:S01]  /*245e0*/  UMOV UR8, UR5 ;  /* 0x0000000500087c82 */ /* 0x001fe20008000000 */
[----:B------:R-:W-:Y:S02]  /*245f0*/  UMOV UR11, UR19 ;  /* 0x00000013000b7c82 */ /* 0x000fe40008000000 */
[----:B------:R0:W-:Y:S02]  /*24600*/  UTMALDG.3D [UR8], [UR26], desc[UR14] ;  /* 0x00000e081a0075b4 */ /* 0x0001e40008011000 */
[----:B0-----:R-:W-:Y:S05]  /*24610*/  @P3 BRA `(.L_x_560) ;  /* 0xfffffffc00503947 */ /* 0x001fea000383ffff */
.L_x_556:
[----:B------:R-:W-:Y:S05]  /*24620*/  BSYNC B1 ;  /* 0x0000000000017941 */ /* 0x000fea0003800000 */
.L_x_555:
[----:B------:R-:W2:Y:S01]  /*24630*/  LDL.LU R16, [R1+0x454] ;  /* 0x0004540001107983 */ /* 0x000ea20000300800 */
[----:B------:R-:W-:Y:S01]  /*24640*/  LOP3.LUT P1, RZ, R9, 0xff, RZ, 0xc0, !PT ;  /* 0x000000ff09ff7812 */ /* 0x000fe2000782c0ff */
[C---:B------:R-:W-:Y:S01]  /*24650*/  IMAD.IADD R4, R0.reuse, 0x1, R7 ;  /* 0x0000000100047824 */ /* 0x040fe200078e0207 */
[----:B------:R-:W-:Y:S01]  /*24660*/  ULDC.64 UR6, c[0x0][0x650] ;  /* 0x0001940000067ab9 */ /* 0x000fe20000000a00 */
[----:B------:R-:W3:Y:S01]  /*24670*/  LDL.LU R15, [R1+0x458] ;  /* 0x00045800010f7983 */ /* 0x000ee20000300800 */
[----:B------:R-:W-:Y:S01]  /*24680*/  ISETP.GE.U32.AND P3, PT, R0, 0x5, PT ;  /* 0x000000050000780c */ /* 0x000fe20003f66070 */
[----:B------:R-:W-:Y:S01]  /*24690*/  BSSY B1, `(.L_x_561) ;  /* 0x000006d000017945 */ /* 0x000fe20003800000 */
[----:B------:R-:W-:Y:S01]  /*246a0*/  IMAD.MOV.U32 R10, RZ, RZ, -0x1 ;  /* 0xffffffffff0a7424 */ /* 0x000fe200078e00ff */
[----:B------:R-:W-:-:S06]  /*246b0*/  PRMT R9, RZ, 0x7610, R9 ;  /* 0x00007610ff097816 */ /* 0x000fcc0000000009 */
[----:B------:R-:W0:Y:S01]  /*246c0*/  @P1 S2R R3, SR_CgaCtaId ;  /* 0x0000000000031919 */ /* 0x000e220000008800 */
[----:B------:R-:W-:-:S04]  /*246d0*/  @P1 MOV R2, 0x400 ;  /* 0x0000040000021802 */ /* 0x000fc80000000f00 */
[----:B0-----:R-:W-:-:S04]  /*246e0*/  @P1 LEA R2, R3, R2, 0x18 ;  /* 0x0000000203021211 */ /* 0x001fc800078ec0ff */
[----:B------:R0:W-:Y:S01]  /*246f0*/  @P1 SYNCS.ARRIVE.TRANS64.A1T0 RZ, [R2+URZ+0x68], RZ ;  /* 0x000068ff02ff19a7 */ /* 0x0001e2000810003f */
[----:B------:R-:W-:-:S04]  /*24700*/  ISETP.GT.U32.AND P1, PT, R4, 0x4, PT ;  /* 0x000000040400780c */ /* 0x000fc80003f24070 */
[----:B------:R-:W-:Y:S01]  /*24710*/  ISETP.LT.U32.AND P1, PT, R0, 0x5, P1 ;  /* 0x000000050000780c */ /* 0x000fe20000f21070 */
[----:B0-----:R-:W-:-:S05]  /*24720*/  IMAD.WIDE.U32 R2, R4, -0x33333333, RZ ;  /* 0xcccccccd04027825 */ /* 0x001fca00078e00ff */
[----:B------:R-:W-:Y:S02]  /*24730*/  SHF.R.U32.HI R5, RZ, 0x2, R3 ;  /* 0x00000002ff057819 */ /* 0x000fe40000011603 */
[----:B------:R-:W-:Y:S02]  /*24740*/  SEL R3, RZ, 0x1, !P1 ;  /* 0x00000001ff037807 */ /* 0x000fe40004800000 */
[----:B------:R-:W-:Y:S01]  /*24750*/  PRMT R2, RZ, 0x7610, R2 ;  /* 0x00007610ff027816 */ /* 0x000fe20000000002 */
[----:B------:R-:W-:Y:S01]  /*24760*/  IMAD R7, R5, -0x5, R4 ;  /* 0xfffffffb05077824 */ /* 0x000fe200078e0204 */
[----:B------:R-:W-:Y:S01]  /*24770*/  LOP3.LUT R6, R6, R3, RZ, 0x3c, !PT ;  /* 0x0000000306067212 */ /* 0x000fe200078e3cff */
[----:B------:R-:W-:-:S03]  /*24780*/  IMAD.MOV.U32 R4, RZ, RZ, -0x1 ;  /* 0xffffffffff047424 */ /* 0x000fc600078e00ff */
[----:B------:R-:W-:Y:S01]  /*24790*/  @P3 LOP3.LUT R6, R6, 0x1, R5, 0x78, !PT ;  /* 0x0000000106063812 */ /* 0x000fe200078e7805 */
[----:B------:R-:W-:Y:S01]  /*247a0*/  IMAD.MOV.U32 R5, RZ, RZ, -0x1 ;  /* 0xffffffffff057424 */ /* 0x000fe200078e00ff */
[----:B---3--:R-:W-:-:S04]  /*247b0*/  IADD3 R15, P1, R15, UR20, RZ ;  /* 0x000000140f0f7c10 */ /* 0x008fc8000ff3e0ff */
[----:B--2---:R-:W-:Y:S01]  /*247c0*/  IADD3.X R16, R16, UR16, RZ, P1, !PT ;  /* 0x0000001010107c10 */ /* 0x004fe20008ffe4ff */
[----:B------:R0:W-:Y:S01]  /*247d0*/  STL [R1+0x458], R15 ;  /* 0x0004580f01007387 */ /* 0x0001e20000100800 */
[----:B------:R-:W-:-:S03]  /*247e0*/  ISETP.GE.U32.AND P1, PT, R15, UR6, PT ;  /* 0x000000060f007c0c */ /* 0x000fc6000bf26070 */
[----:B------:R0:W-:Y:S01]  /*247f0*/  STL [R1+0x454], R16 ;  /* 0x0004541001007387 */ /* 0x0001e20000100800 */
[----:B------:R-:W-:-:S13]  /*24800*/  ISETP.GE.U32.AND.EX P1, PT, R16, UR7, PT, P1 ;  /* 0x0000000710007c0c */ /* 0x000fda000bf26110 */
[----:B0-----:R-:W-:Y:S05]  /*24810*/  @P1 BRA `(.L_x_562) ;  /* 0x0000000400501947 */ /* 0x001fea0003800000 */
[----:B------:R-:W0:Y:S01]  /*24820*/  S2R R8, SR_CTAID.X ;  /* 0x0000000000087919 */ /* 0x000e220000002500 */
[----:B------:R-:W-:Y:S01]  /*24830*/  ULDC UR5, c[0x0][0x150] ;  /* 0x0000540000057ab9 */ /* 0x000fe20000000800 */
[----:B------:R-:W1:Y:S01]  /*24840*/  LDC R3, c[0x0][0x144] ;  /* 0x00005100ff037b82 */ /* 0x000e620000000800 */
[----:B------:R-:W-:Y:S01]  /*24850*/  ULDC.64 UR6, c[0x0][0x628] ;  /* 0x00018a0000067ab9 */ /* 0x000fe20000000a00 */
[----:B------:R-:W2:Y:S01]  /*24860*/  S2R R5, SR_CTAID.Y ;  /* 0x0000000000057919 */ /* 0x000ea20000002600 */
[----:B------:R-:W-:Y:S01]  /*24870*/  ISETP.NE.U32.AND P1, PT, RZ, UR6, PT ;  /* 0x00000006ff007c0c */ /* 0x000fe2000bf25070 */
[----:B------:R-:W-:-:S03]  /*24880*/  ULDC UR8, c[0x0][0x630] ;  /* 0x00018c0000087ab9 */ /* 0x000fc60000000800 */
[----:B------:R-:W-:Y:S01]  /*24890*/  ISETP.NE.AND.EX P1, PT, RZ, UR7, PT, P1 ;  /* 0x00000007ff007c0c */ /* 0x000fe2000bf25310 */
[----:B------:R-:W3:Y:S01]  /*248a0*/  LDC R12, c[0x0][0x148] ;  /* 0x00005200ff0c7b82 */ /* 0x000ee20000000800 */
[----:B0-----:R-:W-:Y:S02]  /*248b0*/  I2FP.F32.U32 R2, R8 ;  /* 0x0000000800027245 */ /* 0x001fe40000201000 */
[----:B--2---:R-:W-:-:S03]  /*248c0*/  I2FP.F32.U32 R4, R5 ;  /* 0x0000000500047245 */ /* 0x004fc60000201000 */
[----:B------:R-:W-:Y:S01]  /*248d0*/  FMUL R2, R2, UR5 ;  /* 0x0000000502027c20 */ /* 0x000fe20008400000 */
[----:B------:R-:W-:Y:S02]  /*248e0*/  ULDC UR5, c[0x0][0x154] ;  /* 0x0000550000057ab9 */ /* 0x000fe40000000800 */
[----:B------:R-:W-:-:S03]  /*248f0*/  FMUL R10, R4, UR5 ;  /* 0x00000005040a7c20 */ /* 0x000fc60008400000 */
[----:B------:R-:W0:Y:S08]  /*24900*/  F2I.U32.TRUNC.NTZ R2, R2 ;  /* 0x0000000200027305 */ /* 0x000e30000020f000 */
[----:B------:R-:W2:Y:S01]  /*24910*/  F2I.U32.TRUNC.NTZ R10, R10 ;  /* 0x0000000a000a7305 */ /* 0x000ea2000020f000 */
[----:B0-----:R-:W-:Y:S02]  /*24920*/  IMAD.MOV R4, RZ, RZ, -R2 ;  /* 0x000000ffff047224 */ /* 0x001fe400078e0a02 */
[----:B------:R-:W-:-:S02]  /*24930*/  IMAD.MOV.U32 R2, RZ, RZ, R15 ;  /* 0x000000ffff027224 */ /* 0x000fc400078e000f */
[----:B-1----:R-:W-:Y:S02]  /*24940*/  IMAD R8, R3, R4, R8 ;  /* 0x0000000403087224 */ /* 0x002fe400078e0208 */
[----:B--2---:R-:W-:-:S04]  /*24950*/  IMAD.MOV R3, RZ, RZ, -R10 ;  /* 0x000000ffff037224 */ /* 0x004fc800078e0a0a */
[----:B---3--:R-:W-:Y:S02]  /*24960*/  @P4 IMAD R8, R12, R3, R5 ;  /* 0x000000030c084224 */ /* 0x008fe400078e0205 */
[----:B------:R-:W-:Y:S01]  /*24970*/  IMAD.MOV.U32 R3, RZ, RZ, R16 ;  /* 0x000000ffff037224 */ /* 0x000fe200078e0010 */
[----:B------:R-:W-:Y:S06]  /*24980*/  @!P1 BRA `(.L_x_563) ;  /* 0x0000000000289947 */ /* 0x000fec0003800000 */
[----:B------:R-:W-:Y:S02]  /*24990*/  ULDC UR5, c[0x0][0x634] ;  /* 0x00018d0000057ab9 */ /* 0x000fe40000000800 */
[----:B------:R-:W-:-:S05]  /*249a0*/  IADD3 R3, P1, R15, UR5, RZ ;  /* 0x000000050f037c10 */ /* 0x000fca000ff3e0ff */
[----:B------:R-:W-:-:S04]  /*249b0*/  IMAD.X R11, RZ, RZ, R16, P1 ;  /* 0x000000ffff0b7224 */ /* 0x000fc800008e0610 */
[----:B------:R-:W-:-:S04]  /*249c0*/  IMAD.WIDE.U32 R4, R11, UR6, RZ ;  /* 0x000000060b047c25 */ /* 0x000fc8000f8e00ff */
[----:B------:R-:W-:-:S04]  /*249d0*/  IMAD.WIDE.U32 R4, P1, R3, UR7, R4 ;  /* 0x0000000703047c25 */ /* 0x000fc8000f820004 */
[----:B------:R-:W-:-:S04]  /*249e0*/  IMAD.WIDE.U32 R2, R3, UR6, RZ ;  /* 0x0000000603027c25 */ /* 0x000fc8000f8e00ff */
[----:B------:R-:W-:Y:S01]  /*249f0*/  IMAD.MOV.U32 R2, RZ, RZ, R5 ;  /* 0x000000ffff027224 */ /* 0x000fe200078e0005 */
[----:B------:R-:W-:Y:S01]  /*24a00*/  IADD3 RZ, P3, R3, R4, RZ ;  /* 0x0000000403ff7210 */ /* 0x000fe20007f7e0ff */
[----:B------:R-:W-:-:S04]  /*24a10*/  IMAD.X R3, RZ, RZ, RZ, P1 ;  /* 0x000000ffff037224 */ /* 0x000fc800008e06ff */
[----:B------:R-:W-:-:S08]  /*24a20*/  IMAD.WIDE.U32.X R2, R11, UR7, R2, P3 ;  /* 0x000000070b027c25 */ /* 0x000fd000098e0402 */
.L_x_563:
[--C-:B------:R-:W-:Y:S01]  /*24a30*/  SHF.R.U64 R10, R2, UR8, R3.reuse ;  /* 0x00000008020a7c19 */ /* 0x100fe20008001203 */
[----:B------:R-:W-:Y:S01]  /*24a40*/  ULDC.64 UR6, c[0x0][0x620] ;  /* 0x0001880000067ab9 */ /* 0x000fe20000000a00 */
[----:B------:R-:W-:Y:S01]  /*24a50*/  SHF.R.U32.HI R2, RZ, UR8, R3 ;  /* 0x00000008ff027c19 */ /* 0x000fe20008011603 */
[----:B------:R-:W-:Y:S01]  /*24a60*/  IMAD.MOV.U32 R3, RZ, RZ, R16 ;  /* 0x000000ffff037224 */ /* 0x000fe200078e0010 */
[----:B------:R-:W-:Y:S01]  /*24a70*/  IADD3 R11, P1, RZ, -R10, RZ ;  /* 0x8000000aff0b7210 */ /* 0x000fe20007f3e0ff */
[----:B------:R-:W-:-:S04]  /*24a80*/  ULDC UR5, c[0x0][0x618] ;  /* 0x0001860000057ab9 */ /* 0x000fc80000000800 */
[----:B------:R-:W-:-:S04]  /*24a90*/  IMAD.X R2, RZ, RZ, ~R2, P1 ;  /* 0x000000ffff027224 */ /* 0x000fc800008e0e02 */
[----:B------:R-:W-:-:S04]  /*24aa0*/  IMAD R2, R2, UR6, RZ ;  /* 0x0000000602027c24 */ /* 0x000fc8000f8e02ff */
[----:B------:R-:W-:Y:S02]  /*24ab0*/  IMAD R5, R11, UR7, R2 ;  /* 0x000000070b057c24 */ /* 0x000fe4000f8e0202 */
[----:B------:R-:W-:-:S04]  /*24ac0*/  IMAD.MOV.U32 R2, RZ, RZ, R15 ;  /* 0x000000ffff027224 */ /* 0x000fc800078e000f */
[----:B------:R-:W-:Y:S01]  /*24ad0*/  IMAD.WIDE.U32 R2, R11, UR6, R2 ;  /* 0x000000060b027c25 */ /* 0x000fe2000f8e0002 */
[----:B------:R-:W-:Y:S02]  /*24ae0*/  ULDC.64 UR6, c[0x0][0x640] ;  /* 0x0001900000067ab9 */ /* 0x000fe40000000a00 */
[----:B------:R-:W-:Y:S01]  /*24af0*/  ISETP.NE.U32.AND P1, PT, RZ, UR6, PT ;  /* 0x00000006ff007c0c */ /* 0x000fe2000bf25070 */
[----:B------:R-:W-:-:S03]  /*24b00*/  IMAD.IADD R3, R3, 0x1, R5 ;  /* 0x0000000103037824 */ /* 0x000fc600078e0205 */
[----:B------:R-:W-:Y:S02]  /*24b10*/  ISETP.NE.AND.EX P1, PT, RZ, UR7, PT, P1 ;  /* 0x00000007ff007c0c */ /* 0x000fe4000bf25310 */
[--C-:B------:R-:W-:Y:S02]  /*24b20*/  SHF.R.U64 R11, R2, UR5, R3.reuse ;  /* 0x00000005020b7c19 */ /* 0x100fe40008001203 */
[----:B------:R-:W-:Y:S01]  /*24b30*/  SHF.R.U32.HI R2, RZ, UR5, R3 ;  /* 0x00000005ff027c19 */ /* 0x000fe20008011603 */
[----:B------:R-:W-:-:S03]  /*24b40*/  ULDC UR5, c[0x0][0x608] ;  /* 0x0001820000057ab9 */ /* 0x000fc60000000800 */
[--C-:B------:R-:W-:Y:S02]  /*24b50*/  SHF.R.U64 R12, R11, UR5, R2.reuse ;  /* 0x000000050b0c7c19 */ /* 0x100fe40008001202 */
[----:B------:R-:W-:Y:S01]  /*24b60*/  SHF.R.U32.HI R3, RZ, UR5, R2 ;  /* 0x00000005ff037c19 */ /* 0x000fe20008011602 */
[----:B------:R-:W-:-:S03]  /*24b70*/  ULDC UR5, c[0x0][0x658] ;  /* 0x0001960000057ab9 */ /* 0x000fc60000000800 */
[--C-:B------:R-:W-:Y:S02]  /*24b80*/  SHF.R.U64 R13, R12, UR5, R3.reuse ;  /* 0x000000050c0d7c19 */ /* 0x100fe40008001203 */
[----:B------:R-:W-:-:S03]  /*24b90*/  SHF.R.U32.HI R15, RZ, UR5, R3 ;  /* 0x00000005ff0f7c19 */ /* 0x000fc60008011603 */
[----:B------:R-:W-:Y:S02]  /*24ba0*/  IMAD.MOV.U32 R2, RZ, RZ, R13 ;  /* 0x000000ffff027224 */ /* 0x000fe400078e000d */
        /* <DEDUP_REMOVED lines=12> */
.L_x_564:
[----:B------:R-:W-:Y:S01]  /*24c70*/  ULDC UR5, c[0x0][0x648] ;  /* 0x0001920000057ab9 */ /* 0x000fe20000000800 */
[----:B------:R-:W-:Y:S02]  /*24c80*/  LOP3.LUT R12, R12, UR17, RZ, 0xc0, !PT ;  /* 0x000000110c0c7c12 */ /* 0x000fe4000f8ec0ff */
[----:B------:R-:W-:Y:S01]  /*24c90*/  SHF.R.U64 R3, R2, UR5, R3 ;  /* 0x0000000502037c19 */ /* 0x000fe20008001203 */
[----:B------:R-:W-:-:S04]  /*24ca0*/  ULDC UR5, c[0x0][0x638] ;  /* 0x00018e0000057ab9 */ /* 0x000fc80000000800 */
[----:B------:R-:W-:Y:S02]  /*24cb0*/  IMAD.MOV R2, RZ, RZ, -R3 ;  /* 0x000000ffff027224 */ /* 0x000fe400078e0a03 */
[----:B------:R-:W-:Y:S02]  /*24cc0*/  IMAD R5, R3, UR18, R12 ;  /* 0x0000001203057c24 */ /* 0x000fe4000f8e020c */
[----:B------:R-:W-:Y:S01]  /*24cd0*/  IMAD R13, R2, UR5, R13 ;  /* 0x00000005020d7c24 */ /* 0x000fe2000f8e020d */
[----:B------:R-:W-:Y:S01]  /*24ce0*/  ULDC UR5, c[0x0][0x610] ;  /* 0x0001840000057ab9 */ /* 0x000fe20000000800 */
[----:B------:R-:W-:Y:S01]  /*24cf0*/  LOP3.LUT R2, R11, UR4, RZ, 0xc0, !PT ;  /* 0x000000040b027c12 */ /* 0x000fe2000f8ec0ff */
[----:B------:R-:W-:Y:S01]  /*24d00*/  IMAD R8, R5, UR5, R8 ;  /* 0x0000000505087c24 */ /* 0x000fe2000f8e0208 */
[----:B------:R-:W-:-:S03]  /*24d10*/  ULDC UR5, c[0x0][0x600] ;  /* 0x0001800000057ab9 */ /* 0x000fc60000000800 */
[----:B------:R-:W-:Y:S02]  /*24d20*/  IMAD R13, R13, UR5, R2 ;  /* 0x000000050d0d7c24 */ /* 0x000fe4000f8e0202 */
[----:B------:R-:W-:-:S03]  /*24d30*/  IMAD.MOV.U32 R2, RZ, RZ, 0x1 ;  /* 0x00000001ff027424 */ /* 0x000fc600078e00ff */
[----:B------:R-:W-:Y:S02]  /*24d40*/  SEL R4, R13, R8, !P4 ;  /* 0x000000080d047207 */ /* 0x000fe40006000000 */
[----:B------:R-:W-:-:S07]  /*24d50*/  SEL R5, R8, R13, !P4 ;  /* 0x0000000d08057207 */ /* 0x000fce0006000000 */
.L_x_562:
[----:B------:R-:W-:Y:S05]  /*24d60*/  BSYNC B1 ;  /* 0x0000000000017941 */ /* 0x000fea0003800000 */
.L_x_561:
[----:B------:R-:W-:-:S13]  /*24d70*/  LOP3.LUT P1, RZ, R2, 0xff, RZ, 0xc0, !PT ;  /* 0x000000ff02ff7812 */ /* 0x000fda000782c0ff */
[----:B------:R-:W-:Y:S05]  /*24d80*/  @P1 BRA `(.L_x_565) ;  /* 0xfffffff400401947 */ /* 0x000fea000383ffff */
[----:B------:R-:W-:Y:S05]  /*24d90*/  BSYNC B0 ;  /* 0x0000000000007941 */ /* 0x000fea0003800000 */
.L_x_553:
[----:B------:R-:W-:-:S03]  /*24da0*/  UMOV UR5, 0xffffffff ;  /* 0xffffffff00057882 */ /* 0x000fc60000000000 */
[----:B------:R-:W-:Y:S05]  /*24db0*/  BRA.DIV UR5, `(.L_x_566) ;  /* 0x00000006054c7947 */ /* 0x000fea000b800000 */
[----:B------:R-:W-:-:S13]  /*24dc0*/  ELECT P0, URZ, PT ;  /* 0x00000000003f782f */ /* 0x000fda0003800000 */
.L_x_581:
[----:B------:R-:W-:Y:S04]  /*24dd0*/  BSSY B0, `(.L_x_567) ;  /* 0x0000035000007945 */ /* 0x000fe80003800000 */
[----:B------:R-:W-:Y:S05]  /*24de0*/  @!P0 BRA `(.L_x_568) ;  /* 0x0000000000cc8947 */ /* 0x000fea0003800000 */
[----:B------:R-:W-:-:S04]  /*24df0*/  ULOP3.LUT UR5, UR13, 0x2, URZ, 0xfc, !UPT ;  /* 0x000000020d057892 */ /* 0x000fc8000f8efc3f */
[----:B------:R-:W-:-:S06]  /*24e00*/  UISETP.NE.AND UP0, UPT, UR5, 0x3, UPT ;  /* 0x000000030500788c */ /* 0x000fcc000bf05270 */
[----:B------:R-:W-:-:S13]  /*24e10*/  PLOP3.LUT P0, PT, PT, PT, UP0, 0x80, 0x0 ;  /* 0x000000000000781c */ /* 0x000fda0003f0f008 */
[----:B------:R-:W-:Y:S05]  /*24e20*/  @!P0 BRA `(.L_x_569) ;  /* 0x0000000000048947 */ /* 0x000fea0003800000 */
[----:B------:R-:W-:Y:S01]  /*24e30*/  BPT.TRAP 0x1 ;  /* 0x000000040000795c */ /* 0x000fe20000300000 */
.L_x_569:
[----:B------:R-:W0:Y:S01]  /*24e40*/  S2R R3, SR_CgaCtaId ;  /* 0x0000000000037919 */ /* 0x000e220000008800 */
[----:B------:R-:W-:Y:S02]  /*24e50*/  MOV R0, 0x400 ;  /* 0x0000040000007802 */ /* 0x000fe40000000f00 */
[----:B------:R-:W-:Y:S02]  /*24e60*/  SHF.L.U32 R2, R6, 0x1f, RZ ;  /* 0x0000001f06027819 */ /* 0x000fe400000006ff */
[----:B0-----:R-:W-:-:S05]  /*24e70*/  LEA R0, R3, R0, 0x18 ;  /* 0x0000000003007211 */ /* 0x001fca00078ec0ff */
[----:B------:R-:W-:-:S04]  /*24e80*/  VIADD R0, R0, 0x28 ;  /* 0x0000002800007836 */ /* 0x000fc80000000000 */
[----:B------:R-:W-:-:S04]  /*24e90*/  IMAD R3, R7, 0x8, R0 ;  /* 0x0000000807037824 */ /* 0x000fc800078e0200 */
[----:B------:R-:W0:Y:S02]  /*24ea0*/  SYNCS.PHASECHK.TRANS64.TRYWAIT P0, [R3+URZ], R2 ;  /* 0x00000002030075a7 */ /* 0x000e24000800017f */
[----:B0-----:R-:W-:Y:S05]  /*24eb0*/  @!P0 BRA `(.L_x_570) ;  /* 0x0000000400308947 */ /* 0x001fea0003800000 */
.L_x_582:
[----:B------:R-:W-:-:S05]  /*24ec0*/  VIADD R7, R7, 0x1 ;  /* 0x0000000107077836 */ /* 0x000fca0000000000 */
[----:B------:R-:W-:-:S04]  /*24ed0*/  ISETP.NE.AND P0, PT, R7, 0x5, PT ;  /* 0x000000050700780c */ /* 0x000fc80003f05270 */
[----:B0-----:R-:W-:Y:S02]  /*24ee0*/  SEL R3, RZ, 0x1, P0 ;  /* 0x00000001ff037807 */ /* 0x001fe40000000000 */
[----:B------:R-:W-:Y:S02]  /*24ef0*/  SEL R7, R7, RZ, P0 ;  /* 0x000000ff07077207 */ /* 0x000fe40000000000 */
[----:B------:R-:W-:-:S03]  /*24f00*/  LOP3.LUT R6, R6, R3, RZ, 0x3c, !PT ;  /* 0x0000000306067212 */ /* 0x000fc600078e3cff */
[----:B------:R-:W-:Y:S01]  /*24f10*/  IMAD R3, R7, 0x8, R0 ;  /* 0x0000000807037824 */ /* 0x000fe200078e0200 */
[----:B------:R-:W-:-:S04]  /*24f20*/  SHF.L.U32 R2, R6, 0x1f, RZ ;  /* 0x0000001f06027819 */ /* 0x000fc800000006ff */
[----:B------:R-:W0:Y:S02]  /*24f30*/  SYNCS.PHASECHK.TRANS64.TRYWAIT P0, [R3+URZ], R2 ;  /* 0x00000002030075a7 */ /* 0x000e24000800017f */
[----:B0-----:R-:W-:Y:S05]  /*24f40*/  @!P0 BRA `(.L_x_571) ;  /* 0x0000000400208947 */ /* 0x001fea0003800000 */
.L_x_583:
[----:B0-----:R-:W-:-:S05]  /*24f50*/  VIADD R2, R7, 0x1 ;  /* 0x0000000107027836 */ /* 0x001fca0000000000 */
[----:B------:R-:W-:-:S04]  /*24f60*/  ISETP.NE.AND P0, PT, R2, 0x5, PT ;  /* 0x000000050200780c */ /* 0x000fc80003f05270 */
[----:B------:R-:W-:Y:S02]  /*24f70*/  SEL R3, RZ, 0x1, P0 ;  /* 0x00000001ff037807 */ /* 0x000fe40000000000 */
[----:B------:R-:W-:Y:S02]  /*24f80*/  SEL R5, R2, RZ, P0 ;  /* 0x000000ff02057207 */ /* 0x000fe40000000000 */
[----:B------:R-:W-:-:S03]  /*24f90*/  LOP3.LUT R6, R6, R3, RZ, 0x3c, !PT ;  /* 0x0000000306067212 */ /* 0x000fc600078e3cff */
[----:B------:R-:W-:Y:S01]  /*24fa0*/  IMAD R3, R5, 0x8, R0 ;  /* 0x0000000805037824 */ /* 0x000fe200078e0200 */
[----:B------:R-:W-:-:S04]  /*24fb0*/  SHF.L.U32 R2, R6, 0x1f, RZ ;  /* 0x0000001f06027819 */ /* 0x000fc800000006ff */
[----:B------:R-:W0:Y:S02]  /*24fc0*/  SYNCS.PHASECHK.TRANS64.TRYWAIT P0, [R3+URZ], R2 ;  /* 0x00000002030075a7 */ /* 0x000e24000800017f */
[----:B0-----:R-:W-:Y:S05]  /*24fd0*/  @!P0 BRA `(.L_x_572) ;  /* 0x0000000400108947 */ /* 0x001fea0003800000 */
.L_x_584:
        /* <DEDUP_REMOVED lines=9> */
.L_x_585:
[----:B0-----:R-:W-:-:S05]  /*25070*/  VIADD R2, R5, 0x1 ;  /* 0x0000000105027836 */ /* 0x001fca0000000000 */
[----:B------:R-:W-:-:S04]  /*25080*/  ISETP.NE.AND P0, PT, R2, 0x5, PT ;  /* 0x000000050200780c */ /* 0x000fc80003f05270 */
[----:B------:R-:W-:Y:S02]  /*25090*/  SEL R4, RZ, 0x1, P0 ;  /* 0x00000001ff047807 */ /* 0x000fe40000000000 */
[----:B------:R-:W-:Y:S02]  /*250a0*/  SEL R3, R2, RZ, P0 ;  /* 0x000000ff02037207 */ /* 0x000fe40000000000 */
[----:B------:R-:W-:-:S03]  /*250b0*/  LOP3.LUT R4, R7, R4, RZ, 0x3c, !PT ;  /* 0x0000000407047212 */ /* 0x000fc600078e3cff */
[----:B------:R-:W-:Y:S01]  /*250c0*/  IMAD R3, R3, 0x8, R0 ;  /* 0x0000000803037824 */ /* 0x000fe200078e0200 */
[----:B------:R-:W-:-:S07]  /*250d0*/  SHF.L.U32 R0, R4, 0x1f, RZ ;  /* 0x0000001f04007819 */ /* 0x000fce00000006ff */
.L_x_574:
[----:B0-----:R0:W1:Y:S02]  /*250e0*/  SYNCS.PHASECHK.TRANS64.TRYWAIT P0, [R3+URZ], R0 ;  /* 0x00000000030075a7 */ /* 0x001064000800017f */
[----:B-1----:R-:W-:Y:S05]  /*250f0*/  @!P0 NANOSLEEP.SYNCS 0x989680 ;  /* 0x009896800000895d */ /* 0x002fea0003900000 */
[----:B------:R-:W1:Y:S02]  /*25100*/  @!P0 SYNCS.PHASECHK.TRANS64 P0, [R3+URZ], R0 ;  /* 0x00000000030085a7 */ /* 0x000e64000800007f */
[----:B-1----:R-:W-:Y:S05]  /*25110*/  @!P0 BRA `(.L_x_574) ;  /* 0xfffffffc00f08947 */ /* 0x002fea000383ffff */
.L_x_568:
[----:B------:R-:W-:Y:S05]  /*25120*/  BSYNC B0 ;  /* 0x0000000000007941 */ /* 0x000fea0003800000 */
.L_x_567:
[----:B------:R-:W-:Y:S05]  /*25130*/  EXIT ;  /* 0x000000000000794d */ /* 0x000fea0003800000 */
.L_x_17:
[----:B-1----:R-:W-:-:S04]  /*25140*/  IMAD.U32 R3, RZ, RZ, UR6 ;  /* 0x00000006ff037e24 */ /* 0x002fc8000f8e00ff */
[----:B------:R1:W3:Y:S03]  /*25150*/  SYNCS.PHASECHK.TRANS64.TRYWAIT P0, [R3+URZ], R0 ;  /* 0x00000000030075a7 */ /* 0x0002e6000800017f */
[----:B---3--:R-:W-:Y:S05]  /*25160*/  @!P0 NANOSLEEP.SYNCS 0x989680 ;  /* 0x009896800000895d */ /* 0x008fea0003900000 */
[----:B------:R-:W3:Y:S02]  /*25170*/  @!P0 SYNCS.PHASECHK.TRANS64 P0, [R3+URZ], R0 ;  /* 0x00000000030085a7 */ /* 0x000ee4000800007f */
[----:B---3--:R-:W-:Y:S05]  /*25180*/  @!P0 BRA `(.L_x_17) ;  /* 0xfffffffc00ec8947 */ /* 0x008fea000383ffff */
[----:B------:R-:W-:Y:S05]  /*25190*/  BRA `(.L_x_16) ;  /* 0xfffffdd800687947 */ /* 0x000fea000383ffff */
.L_x_23:
[----:B-----5:R1:W-:Y:S02]  /*251a0*/  STL [R1+0x46c], R0 ;  /* 0x00046c0001007387 */ /* 0x0203e40000100800 */
[----:B-1----:R-:W-:-:S04]  /*251b0*/  IMAD.U32 R0, RZ, RZ, UR16 ;  /* 0x00000010ff007e24 */ /* 0x002fc8000f8e00ff */
[----:B------:R1:W3:Y:S03]  /*251c0*/  SYNCS.PHASECHK.TRANS64.TRYWAIT P0, [R0+URZ], R2 ;  /* 0x00000002000075a7 */ /* 0x0002e6000800017f */
[----:B---3--:R-:W-:Y:S05]  /*251d0*/  @!P0 NANOSLEEP.SYNCS 0x989680 ;  /* 0x009896800000895d */ /* 0x008fea0003900000 */
[----:B------:R1:W3:Y:S02]  /*251e0*/  @!P0 SYNCS.PHASECHK.TRANS64 P0, [R0+URZ], R2 ;  /* 0x00000002000085a7 */ /* 0x0002e4000800007f */
[----:B-1----:R1:W5:Y:S02]  /*251f0*/  LDL.LU R0, [R1+0x46c] ;  /* 0x00046c0001007983 */ /* 0x0023640000300800 */
[----:B-1-3--:R-:W-:Y:S05]  /*25200*/  @!P0 BRA `(.L_x_23) ;  /* 0xfffffffc00e48947 */ /* 0x00afea000383ffff */
[----:B------:R-:W-:Y:S05]  /*25210*/  BRA `(.L_x_22) ;  /* 0xfffffe1c00347947 */ /* 0x000fea000383ffff */
.L_x_554:
[----:B------:R-:W-:Y:S01]  /*25220*/  BSSY B1, `(.L_x_575) ;  /* 0x0000006000017945 */ /* 0x000fe20003800000 */
[----:B------:R-:W-:-:S07]  /*25230*/  IMAD.MOV.U32 R2, RZ, RZ, -0x1 ;  /* 0xffffffffff027424 */ /* 0x000fce00078e00ff */
[----:B------:R-:W-:Y:S05]  /*25240*/  WARPSYNC.COLLECTIVE R2, `(.L_x_576) ;  /* 0x00000000020c7348 */ /* 0x000fea0003c00000 */
[----:B------:R-:W-:Y:S02]  /*25250*/  ELECT P1, UR62, PT ;  /* 0x00000000003e782f */ /* 0x000fe40003820000 */
[----:B------:R-:W-:Y:S01]  /*25260*/  MOV R2, UR62 ;  /* 0x0000003e00027c02 */ /* 0x000fe20008000f00 */
[----:B------:R-:W-:Y:S10]  /*25270*/  ENDCOLLECTIVE ;  /* 0x000000000000791b */ /* 0x000ff40003800000 */
.L_x_576:
[----:B------:R-:W-:Y:S05]  /*25280*/  BSYNC B1 ;  /* 0x0000000000017941 */ /* 0x000fea0003800000 */
.L_x_575:
[----:B------:R-:W-:Y:S05]  /*25290*/  BRA `(.L_x_577) ;  /* 0xfffffff000087947 */ /* 0x000fea000383ffff */
.L_x_557:
[----:B-1----:R1:W2:Y:S02]  /*252a0*/  SYNCS.PHASECHK.TRANS64.TRYWAIT P1, [R16+URZ+0x28], R11 ;  /* 0x0000280b100075a7 */ /* 0x0022a4000802017f */
[----:B--2---:R-:W-:Y:S05]  /*252b0*/  @!P1 NANOSLEEP.SYNCS 0x989680 ;  /* 0x009896800000995d */ /* 0x004fea0003900000 */
[----:B------:R-:W2:Y:S02]  /*252c0*/  @!P1 SYNCS.PHASECHK.TRANS64 P1, [R16+URZ+0x28], R11 ;  /* 0x0000280b100095a7 */ /* 0x000ea4000802007f */
[----:B--2---:R-:W-:Y:S05]  /*252d0*/  @!P1 BRA `(.L_x_557) ;  /* 0xfffffffc00f09947 */ /* 0x004fea000383ffff */
[----:B------:R-:W-:Y:S05]  /*252e0*/  BRA `(.L_x_578) ;  /* 0xfffffff0003c7947 */ /* 0x000fea000383ffff */
.L_x_566:
[----:B------:R-:W-:Y:S01]  /*252f0*/  BSSY B0, `(.L_x_579) ;  /* 0x0000006000007945 */ /* 0x000fe20003800000 */
[----:B------:R-:W-:-:S07]  /*25300*/  IMAD.MOV.U32 R2, RZ, RZ, -0x1 ;  /* 0xffffffffff027424 */ /* 0x000fce00078e00ff */
[----:B------:R-:W-:Y:S05]  /*25310*/  WARPSYNC.COLLECTIVE R2, `(.L_x_580) ;  /* 0x00000000020c7348 */ /* 0x000fea0003c00000 */
[----:B------:R-:W-:Y:S02]  /*25320*/  ELECT P1, UR62, PT ;  /* 0x00000000003e782f */ /* 0x000fe40003820000 */
[----:B------:R-:W-:Y:S01]  /*25330*/  MOV R2, UR62 ;  /* 0x0000003e00027c02 */ /* 0x000fe20008000f00 */
[----:B------:R-:W-:Y:S10]  /*25340*/  ENDCOLLECTIVE ;  /* 0x000000000000791b */ /* 0x000ff40003800000 */
.L_x_580:
[----:B------:R-:W-:Y:S05]  /*25350*/  BSYNC B0 ;  /* 0x0000000000007941 */ /* 0x000fea0003800000 */
.L_x_579:
[----:B------:R-:W-:Y:S01]  /*25360*/  PLOP3.LUT P0, PT, P1, PT, PT, 0x80, 0x0 ;  /* 0x000000000000781c */ /* 0x000fe20000f0f070 */
[----:B------:R-:W-:-:S12]  /*25370*/  BRA `(.L_x_581) ;  /* 0xfffffff800947947 */ /* 0x000fd8000383ffff */
.L_x_570:
[----:B0-----:R0:W1:Y:S02]  /*25380*/  SYNCS.PHASECHK.TRANS64.TRYWAIT P0, [R3+URZ], R2 ;  /* 0x00000002030075a7 */ /* 0x001064000800017f */
[----:B-1----:R-:W-:Y:S05]  /*25390*/  @!P0 NANOSLEEP.SYNCS 0x989680 ;  /* 0x009896800000895d */ /* 0x002fea0003900000 */
[----:B------:R-:W1:Y:S02]  /*253a0*/  @!P0 SYNCS.PHASECHK.TRANS64 P0, [R3+URZ], R2 ;  /* 0x00000002030085a7 */ /* 0x000e64000800007f */
[----:B-1----:R-:W-:Y:S05]  /*253b0*/  @!P0 BRA `(.L_x_570) ;  /* 0xfffffffc00f08947 */ /* 0x002fea000383ffff */
[----:B------:R-:W-:Y:S05]  /*253c0*/  BRA `(.L_x_582) ;  /* 0xfffffff800bc7947 */ /* 0x000fea000383ffff */
.L_x_571:
[----:B0-----:R0:W1:Y:S02]  /*253d0*/  SYNCS.PHASECHK.TRANS64.TRYWAIT P0, [R3+URZ], R2 ;  /* 0x00000002030075a7 */ /* 0x001064000800017f */
[----:B-1----:R-:W-:Y:S05]  /*253e0*/  @!P0 NANOSLEEP.SYNCS 0x989680 ;  /* 0x009896800000895d */ /* 0x002fea0003900000 */
[----:B------:R-:W1:Y:S02]  /*253f0*/  @!P0 SYNCS.PHASECHK.TRANS64 P0, [R3+URZ], R2 ;  /* 0x00000002030085a7 */ /* 0x000e64000800007f */
[----:B-1----:R-:W-:Y:S05]  /*25400*/  @!P0 BRA `(.L_x_571) ;  /* 0xfffffffc00f08947 */ /* 0x002fea000383ffff */
[----:B------:R-:W-:Y:S05]  /*25410*/  BRA `(.L_x_583) ;  /* 0xfffffff800cc7947 */ /* 0x000fea000383ffff */
.L_x_572:
[----:B0-----:R0:W1:Y:S02]  /*25420*/  SYNCS.PHASECHK.TRANS64.TRYWAIT P0, [R3+URZ], R2 ;  /* 0x00000002030075a7 */ /* 0x001064000800017f */
[----:B-1----:R-:W-:Y:S05]  /*25430*/  @!P0 NANOSLEEP.SYNCS 0x989680 ;  /* 0x009896800000895d */ /* 0x002fea0003900000 */
[----:B------:R-:W1:Y:S02]  /*25440*/  @!P0 SYNCS.PHASECHK.TRANS64 P0, [R3+URZ], R2 ;  /* 0x00000002030085a7 */ /* 0x000e64000800007f */
[----:B-1----:R-:W-:Y:S05]  /*25450*/  @!P0 BRA `(.L_x_572) ;  /* 0xfffffffc00f08947 */ /* 0x002fea000383ffff */
[----:B------:R-:W-:Y:S05]  /*25460*/  BRA `(.L_x_584) ;  /* 0xfffffff800dc7947 */ /* 0x000fea000383ffff */
.L_x_573:
[----:B0-----:R0:W1:Y:S02]  /*25470*/  SYNCS.PHASECHK.TRANS64.TRYWAIT P0, [R3+URZ], R2 ;  /* 0x00000002030075a7 */ /* 0x001064000800017f */
[----:B-1----:R-:W-:Y:S05]  /*25480*/  @!P0 NANOSLEEP.SYNCS 0x989680 ;  /* 0x009896800000895d */ /* 0x002fea0003900000 */
[----:B------:R-:W1:Y:S02]  /*25490*/  @!P0 SYNCS.PHASECHK.TRANS64 P0, [R3+URZ], R2 ;  /* 0x00000002030085a7 */ /* 0x000e64000800007f */
[----:B-1----:R-:W-:Y:S05]  /*254a0*/  @!P0 BRA `(.L_x_573) ;  /* 0xfffffffc00f08947 */ /* 0x002fea000383ffff */
[----:B------:R-:W-:Y:S05]  /*254b0*/  BRA `(.L_x_585) ;  /* 0xfffffff800ec7947 */ /* 0x000fea000383ffff */
.L_x_586:
[----:B------:R-:W-:-:S00]  /*254c0*/  BRA `(.L_x_586) ;  /* 0xfffffffc00fc7947 */ /* 0x000fc0000383ffff */
[----:B------:R-:W-:-:S00]  /*254d0*/  NOP ;  /* 0x0000000000007918 */ /* 0x000fc00000000000 */
        /* <DEDUP_REMOVED lines=10> */
.L_x_587:


//--------------------- .nv.shared._ZN7cutlass13device_kernelINS_4gemm6kernel13GemmUniversalIN4cute5tupleIJiiiiEEENS1_10collective13CollectiveMmaINS1_37MainloopSm90TmaGmmaWarpSpecializedFP8ILi5ENS5_IJNS4_1CILi1EEESB_SB_EEENS1_35KernelTmaWarpSpecializedCooperativeEEENS5_IJNSA_ILi256EEESF_NSA_ILi64EEEEEENS_12float_e4m3_tENS5_IJlSB_lEEESI_SJ_NS4_8TiledMMAINS4_8MMA_AtomIJNS4_4SM904GMMA31MMA_64x256x32_F32E4M3E4M3_SS_TNILNSN_7ScaleInE1ELSP_1EEEEEENS4_6LayoutINS5_IJNSA_ILi2EEESB_SB_EEENS5_IJSB_NSA_ILi0EEESV_EEEEENS5_IJNS4_10UnderscoreESY_SY_EEEEENS4_13SM90_TMA_LOADENS4_14ComposedLayoutINS4_7SwizzleILi2ELi4ELi3EEENS4_18smem_ptr_flag_bitsILi8EEENSS_INS5_IJNSA_ILi8EEESG_EEENS5_IJSG_SB_EEEEEEEvNS4_8identityES11_S1B_vS1C_EENS_8epilogue10collective6detail29Sm90TmaWarpSpecializedAdapterINS1F_15DefaultEpilogueISI_SJ_SJ_NS1E_6thread17LinearCombinationISI_Li1EffLNS1J_9ScaleType4KindE0ELNS_15FloatRoundStyleE2ESI_EENS1_15EpilogueDefaultEEEEEvvEEEEvNT_6ParamsE --------------------------
	.section	.nv.shared._ZN7cutlass13device_kernelINS_4gemm6kernel13GemmUniversalIN4cute5tupleIJiiiiEEENS1_10collective13CollectiveMmaINS1_37MainloopSm90TmaGmmaWarpSpecializedFP8ILi5ENS5_IJNS4_1CILi1EEESB_SB_EEENS1_35KernelTmaWarpSpecializedCooperativeEEENS5_IJNSA_ILi256EEESF_NSA_ILi64EEEEEENS_12float_e4m3_tENS5_IJlSB_lEEESI_SJ_NS4_8TiledMMAINS4_8MMA_AtomIJNS4_4SM904GMMA31MMA_64x256x32_F32E4M3E4M3_SS_TNILNSN_7ScaleInE1ELSP_1EEEEEENS4_6LayoutINS5_IJNSA_ILi2EEESB_SB_EEENS5_IJSB_NSA_ILi0EEESV_EEEEENS5_IJNS4_10UnderscoreESY_SY_EEEEENS4_13SM90_TMA_LOADENS4_14ComposedLayoutINS4_7SwizzleILi2ELi4ELi3EEENS4_18smem_ptr_flag_bitsILi8EEENSS_INS5_IJNSA_ILi8EEESG_EEENS5_IJSG_SB_EEEEEEEvNS4_8identityES11_S1B_vS1C_EENS_8epilogue10collective6detail29Sm90TmaWarpSpecializedAdapterINS1F_15DefaultEpilogueISI_SJ_SJ_NS1E_6thread17LinearCombinationISI_Li1EffLNS1J_9ScaleType4KindE0ELNS_15FloatRoundStyleE2ESI_EENS1_15EpilogueDefaultEEEEEvvEEEEvNT_6ParamsE,"aw",@nobits
	.sectionflags	@""
	.align	16
	.zero		1024


//--------------------- .nv.shared.reserved.0     --------------------------
	.section	.nv.shared.reserved.0,"aw",@nobits
	.weak		__nv_reservedSMEM_offset_0_alias
	.size		__nv_reservedSMEM_offset_0_alias, 0, 0
	.other		__nv_reservedSMEM_offset_0_alias,@"STO_CUDA_RESERVED_SHARED STV_DEFAULT"
__nv_reservedSMEM_offset_0_alias:
	.zero		0


//--------------------- .nv.global                --------------------------
	.section	.nv.global,"aw",@nobits
.nv.global:
	.type		_ZN40_INTERNAL_29ef12d2_4_k_cu_19c30ccd_278914cute1_E,@object
	.size		_ZN40_INTERNAL_29ef12d2_4_k_cu_19c30ccd_278914cute1_E,(_ZN40_INTERNAL_29ef12d2_4_k_cu_19c30ccd_278914cuda3std3__45__cpo6cbeginE - _ZN40_INTERNAL_29ef12d2_4_k_cu_19c30ccd_278914cute1_E)
_ZN40_INTERNAL_29ef12d2_4_k_cu_19c30ccd_278914cute1_E:
	.zero		1
	.type		_ZN40_INTERNAL_29ef12d2_4_k_cu_19c30ccd_278914cuda3std3__45__cpo6cbeginE,@object
	.size		_ZN40_INTERNAL_29ef12d2_4_k_cu_19c30ccd_278914cuda3std3__45__cpo6cbeginE,(_ZN40_INTERNAL_29ef12d2_4_k_cu_19c30ccd_278914cuda3std3__48in_placeE - _ZN40_INTERNAL_29ef12d2_4_k_cu_19c30ccd_278914cuda3std3__45__cpo6cbeginE)
_ZN40_INTERNAL_29ef12d2_4_k_cu_19c30ccd_278914cuda3std3__45__cpo6cbeginE:
	.zero		1
	.type		_ZN40_INTERNAL_29ef12d2_4_k_cu_19c30ccd_278914cuda3std3__48in_placeE,@object
	.size		_ZN40_INTERNAL_29ef12d2_4_k_cu_19c30ccd_278914cuda3std3__48in_placeE,(_ZN40_INTERNAL_29ef12d2_4_k_cu_19c30ccd_278914cuda3std6ranges3__45__cpo9iter_moveE - _ZN40_INTERNAL_29ef12d2_4_k_cu_19c30ccd_278914cuda3std3__48in_placeE)
_ZN40_INTERNAL_29ef12d2_4_k_cu_19c30ccd_278914cuda3std3__48in_placeE:
	.zero		1
	.type		_ZN40_INTERNAL_29ef12d2_4_k_cu_19c30ccd_278914cuda3std6ranges3__45__cpo9iter_moveE,@object
	.size		_ZN40_INTERNAL_29ef12d2_4_k_cu_19c30ccd_278914cuda3std6ranges3__45__cpo9iter_moveE,(_ZN40_INTERNAL_29ef12d2_4_k_cu_19c30ccd_278914cuda3std3__45__cpo5beginE - _ZN40_INTERNAL_29ef12d2_4_k_cu_19c30ccd_278914cuda3std6ranges3__45__cpo9iter_moveE)
_ZN40_INTERNAL_29ef12d2_4_k_cu_19c30ccd_278914cuda3std6ranges3__45__cpo9iter_moveE:
	.zero		1
	.type		_ZN40_INTERNAL_29ef12d2_4_k_cu_19c30ccd_278914cuda3std3__45__cpo5beginE,@object
	.size		_ZN40_INTERNAL_29ef12d2_4_k_cu_19c30ccd_278914cuda3std3__45__cpo5beginE,(_ZN40_INTERNAL_29ef12d2_4_k_cu_19c30ccd_278914cuda3std3__442_GLOBAL__N__29ef12d2_4_k_cu_19c30ccd_278916ignoreE - _ZN40_INTERNAL_29ef12d2_4_k_cu_19c30ccd_278914cuda3std3__45__cpo5beginE)
_ZN40_INTERNAL_29ef12d2_4_k_cu_19c30ccd_278914cuda3std3__45__cpo5beginE:
	.zero		1
	.type		_ZN40_INTERNAL_29ef12d2_4_k_cu_19c30ccd_278914cuda3std3__442_GLOBAL__N__29ef12d2_4_k_cu_19c30ccd_278916ignoreE,@object
	.size		_ZN40_INTERNAL_29ef12d2_4_k_cu_19c30ccd_278914cuda3std3__442_GLOBAL__N__29ef12d2_4_k_cu_19c30ccd_278916ignoreE,(_ZN40_INTERNAL_29ef12d2_4_k_cu_19c30ccd_278914cute7productE - _ZN40_INTERNAL_29ef12d2_4_k_cu_19c30ccd_278914cuda3std3__442_GLOBAL__N__29ef12d2_4_k_cu_19c30ccd_278916ignoreE)
_ZN40_INTERNAL_29ef12d2_4_k_cu_19c30ccd_278914cuda3std3__442_GLOBAL__N__29ef12d2_4_k_cu_19c30ccd_278916ignoreE:
	.zero		1
	.type		_ZN40_INTERNAL_29ef12d2_4_k_cu_19c30ccd_278914cute7productE,@object
	.size		_ZN40_INTERNAL_29ef12d2_4_k_cu_19c30ccd_278914cute7productE,(_ZN40_INTERNAL_29ef12d2_4_k_cu_19c30ccd_278914cuda3std3__45__cpo3endE - _ZN40_INTERNAL_29ef12d2_4_k_cu_19c30ccd_278914cute7productE)
_ZN40_INTERNAL_29ef12d2_4_k_cu_19c30ccd_278914cute7productE:
	.zero		1
	.type		_ZN40_INTERNAL_29ef12d2_4_k_cu_19c30ccd_278914cuda3std3__45__cpo3endE,@object
	.size		_ZN40_INTERNAL_29ef12d2_4_k_cu_19c30ccd_278914cuda3std3__45__cpo3endE,(_ZN40_INTERNAL_29ef12d2_4_k_cu_19c30ccd_278914cuda3std3__419piecewise_constructE - _ZN40_INTERNAL_29ef12d2_4_k_cu_19c30ccd_278914cuda3std3__45__cpo3endE)
_ZN40_INTERNAL_29ef12d2_4_k_cu_19c30ccd_278914cuda3std3__45__cpo3endE:
	.zero		1
	.type		_ZN40_INTERNAL_29ef12d2_4_k_cu_19c30ccd_278914cuda3std3__419piecewise_constructE,@object
	.size		_ZN40_INTERNAL_29ef12d2_4_k_cu_19c30ccd_278914cuda3std3__419piecewise_constructE,(_ZN40_INTERNAL_29ef12d2_4_k_cu_19c30ccd_278914cuda3std3__45__cpo4cendE - _ZN40_INTERNAL_29ef12d2_4_k_cu_19c30ccd_278914cuda3std3__419piecewise_constructE)
_ZN40_INTERNAL_29ef12d2_4_k_cu_19c30ccd_278914cuda3std3__419piecewise_constructE:
	.zero		1
	.type		_ZN40_INTERNAL_29ef12d2_4_k_cu_19c30ccd_278914cuda3std3__45__cpo4cendE,@object
	.size		_ZN40_INTERNAL_29ef12d2_4_k_cu_19c30ccd_278914cuda3std3__45__cpo4cendE,(_ZN40_INTERNAL_29ef12d2_4_k_cu_19c30ccd_278914cuda3std6ranges3__45__cpo4swapE - _ZN40_INTERNAL_29ef12d2_4_k_cu_19c30ccd_278914cuda3std3__45__cpo4cendE)
_ZN40_INTERNAL_29ef12d2_4_k_cu_19c30ccd_278914cuda3std3__45__cpo4cendE:
	.zero		1
	.type		_ZN40_INTERNAL_29ef12d2_4_k_cu_19c30ccd_278914cuda3std6ranges3__45__cpo4swapE,@object
	.size		_ZN40_INTERNAL_29ef12d2_4_k_cu_19c30ccd_278914cuda3std6ranges3__45__cpo4swapE,(.L_7 - _ZN40_INTERNAL_29ef12d2_4_k_cu_19c30ccd_278914cuda3std6ranges3__45__cpo4swapE)
_ZN40_INTERNAL_29ef12d2_4_k_cu_19c30ccd_278914cuda3std6ranges3__45__cpo4swapE:
	.zero		1
.L_7:


//--------------------- .nv.constant0._ZN7cutlass13device_kernelINS_4gemm6kernel13GemmUniversalIN4cute5tupleIJiiiiEEENS1_10collective13CollectiveMmaINS1_37MainloopSm90TmaGmmaWarpSpecializedFP8ILi5ENS5_IJNS4_1CILi1EEESB_SB_EEENS1_35KernelTmaWarpSpecializedCooperativeEEENS5_IJNSA_ILi256EEESF_NSA_ILi64EEEEEENS_12float_e4m3_tENS5_IJlSB_lEEESI_SJ_NS4_8TiledMMAINS4_8MMA_AtomIJNS4_4SM904GMMA31MMA_64x256x32_F32E4M3E4M3_SS_TNILNSN_7ScaleInE1ELSP_1EEEEEENS4_6LayoutINS5_IJNSA_ILi2EEESB_SB_EEENS5_IJSB_NSA_ILi0EEESV_EEEEENS5_IJNS4_10UnderscoreESY_SY_EEEEENS4_13SM90_TMA_LOADENS4_14ComposedLayoutINS4_7SwizzleILi2ELi4ELi3EEENS4_18smem_ptr_flag_bitsILi8EEENSS_INS5_IJNSA_ILi8EEESG_EEENS5_IJSG_SB_EEEEEEEvNS4_8identityES11_S1B_vS1C_EENS_8epilogue10collective6detail29Sm90TmaWarpSpecializedAdapterINS1F_15DefaultEpilogueISI_SJ_SJ_NS1E_6thread17LinearCombinationISI_Li1EffLNS1J_9ScaleType4KindE0ELNS_15FloatRoundStyleE2ESI_EENS1_15EpilogueDefaultEEEEEvvEEEEvNT_6ParamsE --------------------------
	.section	.nv.constant0._ZN7cutlass13device_kernelINS_4gemm6kernel13GemmUniversalIN4cute5tupleIJiiiiEEENS1_10collective13CollectiveMmaINS1_37MainloopSm90TmaGmmaWarpSpecializedFP8ILi5ENS5_IJNS4_1CILi1EEESB_SB_EEENS1_35KernelTmaWarpSpecializedCooperativeEEENS5_IJNSA_ILi256EEESF_NSA_ILi64EEEEEENS_12float_e4m3_tENS5_IJlSB_lEEESI_SJ_NS4_8TiledMMAINS4_8MMA_AtomIJNS4_4SM904GMMA31MMA_64x256x32_F32E4M3E4M3_SS_TNILNSN_7ScaleInE1ELSP_1EEEEEENS4_6LayoutINS5_IJNSA_ILi2EEESB_SB_EEENS5_IJSB_NSA_ILi0EEESV_EEEEENS5_IJNS4_10UnderscoreESY_SY_EEEEENS4_13SM90_TMA_LOADENS4_14ComposedLayoutINS4_7SwizzleILi2ELi4ELi3EEENS4_18smem_ptr_flag_bitsILi8EEENSS_INS5_IJNSA_ILi8EEESG_EEENS5_IJSG_SB_EEEEEEEvNS4_8identityES11_S1B_vS1C_EENS_8epilogue10collective6detail29Sm90TmaWarpSpecializedAdapterINS1F_15DefaultEpilogueISI_SJ_SJ_NS1E_6thread17LinearCombinationISI_Li1EffLNS1J_9ScaleType4KindE0ELNS_15FloatRoundStyleE2ESI_EENS1_15EpilogueDefaultEEEEEvvEEEEvNT_6ParamsE,"a",@progbits
	.sectionflags	@""
	.align	4
.nv.constant0._ZN7cutlass13device_kernelINS_4gemm6kernel13GemmUniversalIN4cute5tupleIJiiiiEEENS1_10collective13CollectiveMmaINS1_37MainloopSm90TmaGmmaWarpSpecializedFP8ILi5ENS5_IJNS4_1CILi1EEESB_SB_EEENS1_35KernelTmaWarpSpecializedCooperativeEEENS5_IJNSA_ILi256EEESF_NSA_ILi64EEEEEENS_12float_e4m3_tENS5_IJlSB_lEEESI_SJ_NS4_8TiledMMAINS4_8MMA_AtomIJNS4_4SM904GMMA31MMA_64x256x32_F32E4M3E4M3_SS_TNILNSN_7ScaleInE1ELSP_1EEEEEENS4_6LayoutINS5_IJNSA_ILi2EEESB_SB_EEENS5_IJSB_NSA_ILi0EEESV_EEEEENS5_IJNS4_10UnderscoreESY_SY_EEEEENS4_13SM90_TMA_LOADENS4_14ComposedLayoutINS4_7SwizzleILi2ELi4ELi3EEENS4_18smem_ptr_flag_bitsILi8EEENSS_INS5_IJNSA_ILi8EEESG_EEENS5_IJSG_SB_EEEEEEEvNS4_8identityES11_S1B_vS1C_EENS_8epilogue10collective6detail29Sm90TmaWarpSpecializedAdapterINS1F_15DefaultEpilogueISI_SJ_SJ_NS1E_6thread17LinearCombinationISI_Li1EffLNS1J_9ScaleType4KindE0ELNS_15FloatRoundStyleE2ESI_EENS1_15EpilogueDefaultEEEEEvvEEEEvNT_6ParamsE:
	.zero		1664


//--------------------- SYMBOLS --------------------------

	.type		.nv.reservedSmem.offset0,@object
	.size		.nv.reservedSmem.offset0,0x4
